	.target	sm_90a

	.elftype	@"ET_EXEC"


//--------------------- .note.nv.tkinfo           --------------------------
	.section	.note.nv.tkinfo,"",@"SHT_NOTE"
	.sectionflags	@"SHF_NOTE_NV_TKINFO"
	.tkinfo
        /*0018*/ 	.word	0x00000002
        /*0030*/ 	.string	""
        /*0030*/ 	.string	"ptxas"
        /*0030*/ 	.string	"Cuda compilation tools, release 13.0, V13.0.88"
        /*0030*/ 	.string	"Build cuda_13.0.r13.0/compiler.36424714_0"
        /*0030*/ 	.string	"-v  -suppress-debug-info  -lineinfo  -arch sm_90a "



//--------------------- .note.nv.cuinfo           --------------------------
	.section	.note.nv.cuinfo,"",@"SHT_NOTE"
	.sectionflags	@"SHF_NOTE_NV_CUINFO"
        /*0018*/ 	.short	0x0002
        /*001a*/ 	.short	0x005a
        /*001c*/ 	.short	0x0082
	.zero		2


//--------------------- .nv.info                  --------------------------
	.section	.nv.info,"",@"SHT_CUDA_INFO"
	.align	4


	//----- nvinfo : EIATTR_REGCOUNT
	.align		4
        /*0000*/ 	.byte	0x04, 0x2f
        /*0002*/ 	.short	(.L_1 - .L_0)
	.align		4
.L_0:
        /*0004*/ 	.word	index@(gluon_wgmma)
        /*0008*/ 	.word	0x0000003a


	//----- nvinfo : EIATTR_FRAME_SIZE
	.align		4
.L_1:
        /*000c*/ 	.byte	0x04, 0x11
        /*000e*/ 	.short	(.L_3 - .L_2)
	.align		4
.L_2:
        /*0010*/ 	.word	index@(gluon_wgmma)
        /*0014*/ 	.word	0x00000000


	//----- nvinfo : EIATTR_MIN_STACK_SIZE
	.align		4
.L_3:
        /*0018*/ 	.byte	0x04, 0x12
        /*001a*/ 	.short	(.L_5 - .L_4)
	.align		4
.L_4:
        /*001c*/ 	.word	index@(gluon_wgmma)
        /*0020*/ 	.word	0x00000000
.L_5:


//--------------------- .nv.compat                --------------------------
	.section	.nv.compat,"",@"SHT_CUDA_COMPAT_INFO"
	.align	4
        /*0000*/ 	.byte	0x02, 0x09, 0x01, 0x00, 0x02, 0x02, 0x04, 0x00, 0x02, 0x05, 0x05, 0x00, 0x03, 0x07, 0x01, 0x01
        /*0010*/ 	.byte	0x02, 0x03, 0x03, 0x00, 0x02, 0x06, 0x01, 0x00, 0x04, 0x0b, 0x08, 0x00, 0x00, 0x00, 0x00, 0x00
        /*0020*/ 	.byte	0x00, 0x00, 0x00, 0x00


//--------------------- .nv.info.gluon_wgmma      --------------------------
	.section	.nv.info.gluon_wgmma,"",@"SHT_CUDA_INFO"
	.sectionflags	@""
	.align	4


	//----- nvinfo : EIATTR_CUDA_API_VERSION
	.align		4
        /*0000*/ 	.byte	0x04, 0x37
        /*0002*/ 	.short	(.L_7 - .L_6)
.L_6:
        /*0004*/ 	.word	0x00000082


	//----- nvinfo : EIATTR_KPARAM_INFO
	.align		4
.L_7:
        /*0008*/ 	.byte	0x04, 0x17
        /*000a*/ 	.short	(.L_9 - .L_8)
.L_8:
        /*000c*/ 	.word	0x00000000
        /*0010*/ 	.short	0x000a
        /*0012*/ 	.short	0x0048
        /*0014*/ 	.byte	0x00, 0xf4, 0x21, 0x00


	//----- nvinfo : EIATTR_KPARAM_INFO
	.align		4
.L_9:
        /*0018*/ 	.byte	0x04, 0x17
        /*001a*/ 	.short	(.L_11 - .L_10)
.L_10:
        /*001c*/ 	.word	0x00000000
        /*0020*/ 	.short	0x0009
        /*0022*/ 	.short	0x0040
        /*0024*/ 	.byte	0x00, 0xf4, 0x21, 0x00


	//----- nvinfo : EIATTR_KPARAM_INFO
	.align		4
.L_11:
        /*0028*/ 	.byte	0x04, 0x17
        /*002a*/ 	.short	(.L_13 - .L_12)
.L_12:
        /*002c*/ 	.word	0x00000000
        /*0030*/ 	.short	0x0008
        /*0032*/ 	.short	0x0038
        /*0034*/ 	.byte	0x00, 0xf0, 0x21, 0x00


	//----- nvinfo : EIATTR_KPARAM_INFO
	.align		4
.L_13:
        /*0038*/ 	.byte	0x04, 0x17
        /*003a*/ 	.short	(.L_15 - .L_14)
.L_14:
        /*003c*/ 	.word	0x00000000
        /*0040*/ 	.short	0x0007
        /*0042*/ 	.short	0x0030
        /*0044*/ 	.byte	0x00, 0xf0, 0x21, 0x00


	//----- nvinfo : EIATTR_KPARAM_INFO
	.align		4
.L_15:
        /*0048*/ 	.byte	0x04, 0x17
        /*004a*/ 	.short	(.L_17 - .L_16)
.L_16:
        /*004c*/ 	.word	0x00000000
        /*0050*/ 	.short	0x0006
        /*0052*/ 	.short	0x0028
        /*0054*/ 	.byte	0x00, 0xf0, 0x21, 0x00


	//----- nvinfo : EIATTR_KPARAM_INFO
	.align		4
.L_17:
        /*0058*/ 	.byte	0x04, 0x17
        /*005a*/ 	.short	(.L_19 - .L_18)
.L_18:
        /*005c*/ 	.word	0x00000000
        /*0060*/ 	.short	0x0005
        /*0062*/ 	.short	0x0020
        /*0064*/ 	.byte	0x00, 0xf0, 0x11, 0x00


	//----- nvinfo : EIATTR_KPARAM_INFO
	.align		4
.L_19:
        /*0068*/ 	.byte	0x04, 0x17
        /*006a*/ 	.short	(.L_21 - .L_20)
.L_20:
        /*006c*/ 	.word	0x00000000
        /*0070*/ 	.short	0x0004
        /*0072*/ 	.short	0x001c
        /*0074*/ 	.byte	0x00, 0xf0, 0x11, 0x00


	//----- nvinfo : EIATTR_KPARAM_INFO
	.align		4
.L_21:
        /*0078*/ 	.byte	0x04, 0x17
        /*007a*/ 	.short	(.L_23 - .L_22)
.L_22:
        /*007c*/ 	.word	0x00000000
        /*0080*/ 	.short	0x0003
        /*0082*/ 	.short	0x0018
        /*0084*/ 	.byte	0x00, 0xf0, 0x11, 0x00


	//----- nvinfo : EIATTR_KPARAM_INFO
	.align		4
.L_23:
        /*0088*/ 	.byte	0x04, 0x17
        /*008a*/ 	.short	(.L_25 - .L_24)
.L_24:
        /*008c*/ 	.word	0x00000000
        /*0090*/ 	.short	0x0002
        /*0092*/ 	.short	0x0010
        /*0094*/ 	.byte	0x00, 0xf4, 0x21, 0x00


	//----- nvinfo : EIATTR_KPARAM_INFO
	.align		4
.L_25:
        /*0098*/ 	.byte	0x04, 0x17
        /*009a*/ 	.short	(.L_27 - .L_26)
.L_26:
        /*009c*/ 	.word	0x00000000
        /*00a0*/ 	.short	0x0001
        /*00a2*/ 	.short	0x0008
        /*00a4*/ 	.byte	0x00, 0xf4, 0x21, 0x00


	//----- nvinfo : EIATTR_KPARAM_INFO
	.align		4
.L_27:
        /*00a8*/ 	.byte	0x04, 0x17
        /*00aa*/ 	.short	(.L_29 - .L_28)
.L_28:
        /*00ac*/ 	.word	0x00000000
        /*00b0*/ 	.short	0x0000
        /*00b2*/ 	.short	0x0000
        /*00b4*/ 	.byte	0x00, 0xf4, 0x21, 0x00


	//----- nvinfo : EIATTR_SPARSE_MMA_MASK
	.align		4
.L_29:
        /*00b8*/ 	.byte	0x03, 0x50
        /*00ba*/ 	.short	0x0000


	//----- nvinfo : EIATTR_MAXREG_COUNT
	.align		4
        /*00bc*/ 	.byte	0x03, 0x1b
        /*00be*/ 	.short	0x00ff


	//----- nvinfo : EIATTR_NUM_BARRIERS
	.align		4
        /*00c0*/ 	.byte	0x02, 0x4c
        /*00c2*/ 	.byte	0x01
	.zero		1


	//----- nvinfo : EIATTR_MERCURY_ISA_VERSION
	.align		4
        /*00c4*/ 	.byte	0x03, 0x5f
        /*00c6*/ 	.short	0x0101


	//----- nvinfo : EIATTR_INT_WARP_WIDE_INSTR_OFFSETS
	.align		4
        /*00c8*/ 	.byte	0x04, 0x31
        /*00ca*/ 	.short	(.L_31 - .L_30)


	//   ....[0]....
.L_30:
        /*00cc*/ 	.word	0x00001320


	//   ....[1]....
        /*00d0*/ 	.word	0x000013b0


	//   ....[2]....
        /*00d4*/ 	.word	0x00001710


	//   ....[3]....
        /*00d8*/ 	.word	0x00001720


	//   ....[4]....
        /*00dc*/ 	.word	0x00001730


	//   ....[5]....
        /*00e0*/ 	.word	0x00001740


	//   ....[6]....
        /*00e4*/ 	.word	0x00001c20


	//   ....[7]....
        /*00e8*/ 	.word	0x00001c30


	//----- nvinfo : EIATTR_COOP_GROUP_MASK_REGIDS
	.align		4
.L_31:
        /*00ec*/ 	.byte	0x04, 0x29
        /*00ee*/ 	.short	(.L_33 - .L_32)


	//   ....[0]....
.L_32:
        /*00f0*/ 	.word	0xffffffff


	//   ....[1]....
        /*00f4*/ 	.word	0xffffffff


	//   ....[2]....
        /*00f8*/ 	.word	0xffffffff


	//----- nvinfo : EIATTR_COOP_GROUP_INSTR_OFFSETS
	.align		4
.L_33:
        /*00fc*/ 	.byte	0x04, 0x28
        /*00fe*/ 	.short	(.L_35 - .L_34)


	//   ....[0]....
.L_34:
        /*0100*/ 	.word	0x00000150


	//   ....[1]....
        /*0104*/ 	.word	0x00000720


	//   ....[2]....
        /*0108*/ 	.word	0x00000cd0


	//----- nvinfo : EIATTR_MBARRIER_INSTR_OFFSETS
	.align		4
.L_35:
        /*010c*/ 	.byte	0x04, 0x39
        /*010e*/ 	.short	(.L_37 - .L_36)


	//   ....[0]....
.L_36:
        /*0110*/ 	.word	0x00001440
        /*0114*/ 	.word	0x000000ff
        /*0118*/ 	.word	0x00004000
        /*011c*/ 	.short	0x0100
        /*011e*/ 	.byte	0x08
	.zero		1


	//   ....[1]....
        /*0120*/ 	.word	0x00001850
        /*0124*/ 	.word	0x000000ff
        /*0128*/ 	.word	0x00004000
        /*012c*/ 	.short	0x010a
        /*012e*/ 	.byte	0x08
	.zero		1


	//   ....[2]....
        /*0130*/ 	.word	0x00001ac0
        /*0134*/ 	.word	0x000000ff
        /*0138*/ 	.word	0x00004000
        /*013c*/ 	.short	0x0108
        /*013e*/ 	.byte	0x08
	.zero		1


	//   ....[3]....
        /*0140*/ 	.word	0x00001cc0
        /*0144*/ 	.word	0x000000ff
        /*0148*/ 	.word	0x00004000
        /*014c*/ 	.short	0x010a
        /*014e*/ 	.byte	0x08
	.zero		1


	//----- nvinfo : EIATTR_NUM_MBARRIERS
	.align		4
.L_37:
        /*0150*/ 	.byte	0x03, 0x38
        /*0152*/ 	.short	0x0001


	//----- nvinfo : EIATTR_EXIT_INSTR_OFFSETS
	.align		4
        /*0154*/ 	.byte	0x04, 0x1c
        /*0156*/ 	.short	(.L_39 - .L_38)


	//   ....[0]....
.L_38:
        /*0158*/ 	.word	0x00001cb0


	//----- nvinfo : EIATTR_REQNTID
	.align		4
.L_39:
        /*015c*/ 	.byte	0x04, 0x10
        /*015e*/ 	.short	(.L_41 - .L_40)
.L_40:
        /*0160*/ 	.word	0x00000080
        /*0164*/ 	.word	0x00000001
        /*0168*/ 	.word	0x00000001


	//----- nvinfo : EIATTR_CRS_STACK_SIZE
	.align		4
.L_41:
        /*016c*/ 	.byte	0x04, 0x1e
        /*016e*/ 	.short	(.L_43 - .L_42)
.L_42:
        /*0170*/ 	.word	0x00000000


	//----- nvinfo : EIATTR_CBANK_PARAM_SIZE
	.align		4
.L_43:
        /*0174*/ 	.byte	0x03, 0x19
        /*0176*/ 	.short	0x0050


	//----- nvinfo : EIATTR_PARAM_CBANK
	.align		4
        /*0178*/ 	.byte	0x04, 0x0a
        /*017a*/ 	.short	(.L_45 - .L_44)
	.align		4
.L_44:
        /*017c*/ 	.word	index@(.nv.constant0.gluon_wgmma)
        /*0180*/ 	.short	0x0210
        /*0182*/ 	.short	0x0050


	//----- nvinfo : EIATTR_SW_WAR
	.align		4
.L_45:
        /*0184*/ 	.byte	0x04, 0x36
        /*0186*/ 	.short	(.L_47 - .L_46)
.L_46:
        /*0188*/ 	.word	0x00000008
.L_47:


//--------------------- .nv.callgraph             --------------------------
	.section	.nv.callgraph,"",@"SHT_CUDA_CALLGRAPH"
	.align	4
	.sectionentsize	8
	.align		4
        /*0000*/ 	.word	0x00000000
	.align		4
        /*0004*/ 	.word	0xffffffff
	.align		4
        /*0008*/ 	.word	0x00000000
	.align		4
        /*000c*/ 	.word	0xfffffffe
	.align		4
        /*0010*/ 	.word	0x00000000
	.align		4
        /*0014*/ 	.word	0xfffffffd
	.align		4
        /*0018*/ 	.word	0x00000000
	.align		4
        /*001c*/ 	.word	0xfffffffc


//--------------------- .text.gluon_wgmma         --------------------------
	.section	.text.gluon_wgmma,"ax",@progbits
	.align	128
        .global         gluon_wgmma
        .type           gluon_wgmma,@function
        .size           gluon_wgmma,(.L_x_52 - gluon_wgmma)
        .other          gluon_wgmma,@"STO_CUDA_ENTRY STV_DEFAULT"
gluon_wgmma:
.text.gluon_wgmma:
[----:B------:R-:W-:Y:S01]  /*0000*/  LDC R1, c[0x0][0x28] ;  /* 0x00000a00ff017b82 */ /* 0x000fe20000000800 */
[----:B------:R-:W1:Y:S07]  /*0010*/  S2R R0, SR_TID.X ;  /* 0x0000000000007919 */ /* 0x000e6e0000002100 */
[----:B------:R-:W2:Y:S01]  /*0020*/  S2UR UR4, SR_CgaCtaId ;  /* 0x00000000000479c3 */ /* 0x000ea20000008800 */
[----:B------:R-:W-:Y:S01]  /*0030*/  UMOV UR8, 0x400 ;  /* 0x0000040000087882 */ /* 0x000fe20000000000 */
[----:B------:R-:W-:Y:S01]  /*0040*/  ULDC UR6, c[0x0][0xc] ;  /* 0x0000030000067ab9 */ /* 0x000fe20000000800 */
[----:B------:R-:W-:Y:S01]  /*0050*/  ULDC.64 UR20, c[0x0][0x250] ;  /* 0x0000940000147ab9 */ /* 0x000fe20000000a00 */
[----:B------:R-:W-:Y:S04]  /*0060*/  BSSY B0, `(.L_x_0) ;  /* 0x000001e000007945 */ /* 0x000fe80003800000 */
[----:B------:R-:W3:Y:S08]  /*0070*/  LDC R2, c[0x0][0x228] ;  /* 0x00008a00ff027b82 */ /* 0x000ef00000000800 */
[----:B------:R-:W4:Y:S08]  /*0080*/  LDC R10, c[0x0][0x230] ;  /* 0x00008c00ff0a7b82 */ /* 0x000f300000000800 */
[----:B------:R-:W-:Y:S01]  /*0090*/  S2UR UR23, SR_CTAID.Y ;  /* 0x00000000001779c3 */ /* 0x000fe20000002600 */
[----:B--2---:R-:W-:-:S03]  /*00a0*/  ULEA UR8, UR4, UR8, 0x18 ;  /* 0x0000000804087291 */ /* 0x004fc6000f8ec03f */
[----:B------:R-:W-:Y:S01]  /*00b0*/  ULDC UR4, c[0x0][0x10] ;  /* 0x0000040000047ab9 */ /* 0x000fe20000000800 */
[----:B-1----:R-:W-:-:S03]  /*00c0*/  LOP3.LUT R6, R0, 0x7f, RZ, 0xc0, !PT ;  /* 0x0000007f00067812 */ /* 0x002fc600078ec0ff */
[----:B------:R-:W1:Y:S01]  /*00d0*/  S2UR UR5, SR_CTAID.Z ;  /* 0x00000000000579c3 */ /* 0x000e620000002700 */
[----:B---3--:R-:W-:Y:S01]  /*00e0*/  VIADD R2, R2, 0xffffffff ;  /* 0xffffffff02027836 */ /* 0x008fe20000000000 */
[C---:B------:R-:W-:Y:S02]  /*00f0*/  ISETP.GE.U32.AND P0, PT, R6.reuse, 0x20, PT ;  /* 0x000000200600780c */ /* 0x040fe40003f06070 */
[C---:B------:R-:W-:Y:S02]  /*0100*/  ISETP.NE.U32.AND P2, PT, R6.reuse, RZ, PT ;  /* 0x000000ff0600720c */ /* 0x040fe40003f45070 */
[----:B------:R-:W-:Y:S02]  /*0110*/  LEA R14, R6, UR8, 0x2 ;  /* 0x00000008060e7c11 */ /* 0x000fe4000f8e10ff */
[----:B------:R-:W2:Y:S01]  /*0120*/  S2UR UR36, SR_CTAID.X ;  /* 0x00000000002479c3 */ /* 0x000ea20000002500 */
[----:B----4-:R-:W-:-:S06]  /*0130*/  VIADD R11, R10, 0xffffffff ;  /* 0xffffffff0a0b7836 */ /* 0x010fcc0000000000 */
[----:B------:R3:W-:Y:S01]  /*0140*/  @!P0 STS [R14], RZ ;  /* 0x000000ff0e008388 */ /* 0x0007e20000000800 */
[----:B------:R-:W-:-:S03]  /*0150*/  NOP ;  /* 0x0000000000007918 */ /* 0x000fc60000000000 */
[----:B------:R3:W-:Y:S01]  /*0160*/  @!P2 STS [UR8+0x24], R2 ;  /* 0x00002402ff00a988 */ /* 0x0007e20008000808 */
[----:B-1----:R-:W-:-:S03]  /*0170*/  UIMAD UR4, UR5, UR4, UR23 ;  /* 0x00000004050472a4 */ /* 0x002fc6000f8e0217 */
[----:B------:R3:W-:Y:S01]  /*0180*/  @!P2 STS [UR8+0x20], R11 ;  /* 0x0000200bff00a988 */ /* 0x0007e20008000808 */
[----:B--2---:R-:W-:-:S04]  /*0190*/  UIMAD UR4, UR4, UR6, UR36 ;  /* 0x00000006040472a4 */ /* 0x004fc8000f8e0224 */
[----:B------:R-:W-:-:S04]  /*01a0*/  UIMAD UR4, UR4, 0x180, URZ ;  /* 0x00000180040478a4 */ /* 0x000fc8000f8e023f */
[----:B------:R-:W-:-:S04]  /*01b0*/  UIADD3 UR16, UP0, UR4, UR20, URZ ;  /* 0x0000001404107290 */ /* 0x000fc8000ff1e03f */
[----:B------:R-:W-:Y:S01]  /*01c0*/  ULEA.HI.X.SX32 UR17, UR4, UR21, 0x1, UP0 ;  /* 0x0000001504117291 */ /* 0x000fe200080f0e3f */
[----:B---3--:R-:W-:Y:S11]  /*01d0*/  @P2 BRA `(.L_x_1) ;  /* 0x0000000000182947 */ /* 0x008ff60003800000 */
[----:B------:R-:W1:Y:S01]  /*01e0*/  LDS R3, [UR8+0x8] ;  /* 0x00000808ff037984 */ /* 0x000e620008000800 */
[----:B------:R-:W2:Y:S01]  /*01f0*/  LDC.64 R8, c[0x0][0x210] ;  /* 0x00008400ff087b82 */ /* 0x000ea20000000a00 */
[----:B------:R-:W-:Y:S02]  /*0200*/  IMAD.MOV.U32 R4, RZ, RZ, 0x70 ;  /* 0x00000070ff047424 */ /* 0x000fe400078e00ff */
[----:B--2---:R2:W-:Y:S03]  /*0210*/  STS.64 [UR8], R8 ;  /* 0x00000008ff007988 */ /* 0x0045e60008000a08 */
[----:B-1----:R-:W-:-:S05]  /*0220*/  LOP3.LUT R3, R3, 0x10, R4, 0xd8, !PT ;  /* 0x0000001003037812 */ /* 0x002fca00078ed804 */
[----:B------:R2:W-:Y:S02]  /*0230*/  STS [UR8+0x8], R3 ;  /* 0x00000803ff007988 */ /* 0x0005e40008000808 */
.L_x_1:
[----:B------:R-:W-:Y:S05]  /*0240*/  BSYNC B0 ;  /* 0x0000000000007941 */ /* 0x000fea0003800000 */
.L_x_0:
[----:B------:R-:W-:Y:S04]  /*0250*/  BSSY B0, `(.L_x_2) ;  /* 0x000000a000007945 */ /* 0x000fe80003800000 */
[----:B------:R-:W-:Y:S05]  /*0260*/  @P2 BRA `(.L_x_3) ;  /* 0x0000000000202947 */ /* 0x000fea0003800000 */
[----:B--2---:R-:W1:Y:S01]  /*0270*/  LDS R3, [UR8+0x34] ;  /* 0x00003408ff037984 */ /* 0x004e620008000800 */
[----:B------:R-:W-:Y:S02]  /*0280*/  IMAD.MOV.U32 R4, RZ, RZ, 0x3f000000 ;  /* 0x3f000000ff047424 */ /* 0x000fe400078e00ff */
[----:B------:R-:W-:Y:S01]  /*0290*/  @!P2 IMAD.MOV.U32 R5, RZ, RZ, 0x3f ;  /* 0x0000003fff05a424 */ /* 0x000fe200078e00ff */
[----:B------:R-:W2:Y:S02]  /*02a0*/  @!P2 LDS R8, [UR8+0x38] ;  /* 0x00003808ff08a984 */ /* 0x000ea40008000800 */
[----:B-1----:R-:W-:Y:S02]  /*02b0*/  LOP3.LUT R3, R3, 0xff000000, R4, 0xb8, !PT ;  /* 0xff00000003037812 */ /* 0x002fe400078eb804 */
[----:B--2---:R-:W-:-:S03]  /*02c0*/  @!P2 LOP3.LUT R4, R8, 0xff, R5, 0xb8, !PT ;  /* 0x000000ff0804a812 */ /* 0x004fc600078eb805 */
[----:B------:R1:W-:Y:S04]  /*02d0*/  STS [UR8+0x34], R3 ;  /* 0x00003403ff007988 */ /* 0x0003e80008000808 */
[----:B------:R1:W-:Y:S02]  /*02e0*/  @!P2 STS [UR8+0x38], R4 ;  /* 0x00003804ff00a988 */ /* 0x0003e40008000808 */
.L_x_3:
[----:B------:R-:W-:Y:S05]  /*02f0*/  BSYNC B0 ;  /* 0x0000000000007941 */ /* 0x000fea0003800000 */
.L_x_2:
[----:B------:R-:W-:Y:S04]  /*0300*/  BSSY B0, `(.L_x_4) ;  /* 0x000000e000007945 */ /* 0x000fe80003800000 */
[----:B------:R-:W-:Y:S05]  /*0310*/  @P2 BRA `(.L_x_5) ;  /* 0x0000000000302947 */ /* 0x000fea0003800000 */
[----:B-1----:R-:W1:Y:S01]  /*0320*/  LDS R4, [UR8+0x34] ;  /* 0x00003408ff047984 */ /* 0x002e620008000800 */
[----:B------:R-:W3:Y:S03]  /*0330*/  LDC.64 R12, c[0x0][0x238] ;  /* 0x00008e00ff0c7b82 */ /* 0x000ee60000000a00 */
[----:B--2---:R-:W2:Y:S01]  /*0340*/  LDS R3, [UR8+0x1c] ;  /* 0x00001c08ff037984 */ /* 0x004ea20008000800 */
[C---:B---3--:R-:W-:Y:S01]  /*0350*/  SHF.L.U64.HI R8, R12.reuse, 0x1, R13 ;  /* 0x000000010c087819 */ /* 0x048fe2000001020d */
[----:B------:R-:W-:-:S03]  /*0360*/  IMAD.SHL.U32 R5, R12, 0x2, RZ ;  /* 0x000000020c057824 */ /* 0x000fc600078e00ff */
[--C-:B------:R-:W-:Y:S02]  /*0370*/  SHF.R.U32.HI R12, RZ, 0x4, R8.reuse ;  /* 0x00000004ff0c7819 */ /* 0x100fe40000011608 */
[----:B------:R-:W-:-:S05]  /*0380*/  SHF.R.U64 R5, R5, 0x4, R8 ;  /* 0x0000000405057819 */ /* 0x000fca0000001208 */
[----:B------:R3:W-:Y:S01]  /*0390*/  STS [UR8+0xc], R5 ;  /* 0x00000c05ff007988 */ /* 0x0007e20008000808 */
[----:B-1----:R-:W-:Y:S02]  /*03a0*/  LOP3.LUT R4, R4, 0x7, RZ, 0xb8, !PT ;  /* 0x0000000704047812 */ /* 0x002fe400078eb8ff */
[----:B--2---:R-:W-:-:S03]  /*03b0*/  LOP3.LUT R3, R3, 0xf, R12, 0xb8, !PT ;  /* 0x0000000f03037812 */ /* 0x004fc600078eb80c */
[----:B------:R3:W-:Y:S04]  /*03c0*/  STS [UR8+0x34], R4 ;  /* 0x00003404ff007988 */ /* 0x0007e80008000808 */
[----:B------:R3:W-:Y:S02]  /*03d0*/  STS [UR8+0x1c], R3 ;  /* 0x00001c03ff007988 */ /* 0x0007e40008000808 */
.L_x_5:
[----:B------:R-:W-:Y:S05]  /*03e0*/  BSYNC B0 ;  /* 0x0000000000007941 */ /* 0x000fea0003800000 */
.L_x_4:
[----:B------:R-:W-:Y:S04]  /*03f0*/  BSSY B1, `(.L_x_6) ;  /* 0x000001b000017945 */ /* 0x000fe80003800000 */
[----:B------:R-:W-:Y:S01]  /*0400*/  BSSY B0, `(.L_x_7) ;  /* 0x0000016000007945 */ /* 0x000fe20003800000 */
[----:B------:R-:W-:-:S03]  /*0410*/  IMAD.MOV.U32 R7, RZ, RZ, RZ ;  /* 0x000000ffff077224 */ /* 0x000fc600078e00ff */
[----:B------:R-:W-:Y:S05]  /*0420*/  @P2 BRA `(.L_x_8) ;  /* 0x0000000000202947 */ /* 0x000fea0003800000 */
[----:B-123--:R-:W1:Y:S02]  /*0430*/  LDS R3, [UR8+0x34] ;  /* 0x00003408ff037984 */ /* 0x00ee640008000800 */
[----:B-1----:R-:W-:-:S05]  /*0440*/  LOP3.LUT R3, R3, 0x38, RZ, 0xb8, !PT ;  /* 0x0000003803037812 */ /* 0x002fca00078eb8ff */
[----:B------:R1:W-:Y:S01]  /*0450*/  STS [UR8+0x34], R3 ;  /* 0x00003403ff007988 */ /* 0x0003e20008000808 */
[----:B------:R-:W-:Y:S05]  /*0460*/  @P2 BRA `(.L_x_9) ;  /* 0x0000000000202947 */ /* 0x000fea0003800000 */
[----:B-1----:R-:W1:Y:S01]  /*0470*/  LDS R3, [UR8+0x8] ;  /* 0x00000808ff037984 */ /* 0x002e620008000800 */
[----:B------:R-:W-:-:S05]  /*0480*/  IMAD.MOV.U32 R4, RZ, RZ, 0x780 ;  /* 0x00000780ff047424 */ /* 0x000fca00078e00ff */
[----:B-1----:R-:W-:-:S05]  /*0490*/  LOP3.LUT R3, R3, 0x500, R4, 0xd8, !PT ;  /* 0x0000050003037812 */ /* 0x002fca00078ed804 */
[----:B------:R4:W-:Y:S02]  /*04a0*/  STS [UR8+0x8], R3 ;  /* 0x00000803ff007988 */ /* 0x0009e40008000808 */
.L_x_8:
[----:B------:R-:W-:Y:S05]  /*04b0*/  @P2 BRA `(.L_x_10) ;  /* 0x0000000000282947 */ /* 0x000fea0003800000 */
[----:B-1234-:R-:W1:Y:S02]  /*04c0*/  LDS R3, [UR8+0x8] ;  /* 0x00000808ff037984 */ /* 0x01ee640008000800 */
[----:B-1----:R-:W-:-:S05]  /*04d0*/  LOP3.LUT R3, R3, 0x1800, RZ, 0xb8, !PT ;  /* 0x0000180003037812 */ /* 0x002fca00078eb8ff */
[----:B------:R2:W-:Y:S02]  /*04e0*/  STS [UR8+0x8], R3 ;  /* 0x00000803ff007988 */ /* 0x0005e40008000808 */
.L_x_9:
[----:B------:R-:W-:Y:S05]  /*04f0*/  @P2 BREAK B0 ;  /* 0x0000000000002942 */ /* 0x000fea0003800000 */
[----:B------:R-:W-:Y:S05]  /*0500*/  @P2 BRA `(.L_x_11) ;  /* 0x0000000000242947 */ /* 0x000fea0003800000 */
[----:B------:R-:W3:Y:S01]  /*0510*/  LDS R4, [UR8+0x8] ;  /* 0x00000808ff047984 */ /* 0x000ee20008000800 */
[----:B-12---:R-:W-:-:S05]  /*0520*/  IMAD.MOV.U32 R3, RZ, RZ, 0x6000 ;  /* 0x00006000ff037424 */ /* 0x006fca00078e00ff */
[----:B---3--:R-:W-:-:S04]  /*0530*/  LOP3.LUT R3, R4, 0x6000, R3, 0xd8, !PT ;  /* 0x0000600004037812 */ /* 0x008fc800078ed803 */
[----:B------:R-:W-:-:S05]  /*0540*/  LOP3.LUT R3, R3, 0x400000, RZ, 0xb8, !PT ;  /* 0x0040000003037812 */ /* 0x000fca00078eb8ff */
[----:B------:R5:W-:Y:S02]  /*0550*/  STS [UR8+0x8], R3 ;  /* 0x00000803ff007988 */ /* 0x000be40008000808 */
.L_x_10:
[----:B------:R-:W-:Y:S05]  /*0560*/  BSYNC B0 ;  /* 0x0000000000007941 */ /* 0x000fea0003800000 */
.L_x_7:
[----:B-12345:R-:W1:Y:S02]  /*0570*/  @!P2 LDS R3, [UR8+0x8] ;  /* 0x00000808ff03a984 */ /* 0x03ee640008000800 */
[----:B-1----:R-:W-:-:S05]  /*0580*/  @!P2 LOP3.LUT R3, R3, 0x8000, RZ, 0xb8, !PT ;  /* 0x000080000303a812 */ /* 0x002fca00078eb8ff */
[----:B------:R3:W-:Y:S02]  /*0590*/  @!P2 STS [UR8+0x8], R3 ;  /* 0x00000803ff00a988 */ /* 0x0007e40008000808 */
.L_x_11:
[----:B------:R-:W-:Y:S05]  /*05a0*/  BSYNC B1 ;  /* 0x0000000000017941 */ /* 0x000fea0003800000 */
.L_x_6:
[----:B------:R-:W-:Y:S05]  /*05b0*/  WARPSYNC.ALL ;  /* 0x0000000000007948 */ /* 0x000fea0003800000 */
[----:B-123--:R-:W1:Y:S02]  /*05c0*/  LDC R3, c[0x0][0x22c] ;  /* 0x00008b00ff037b82 */ /* 0x00ee640000000800 */
[----:B-1----:R-:W-:Y:S01]  /*05d0*/  VIADD R3, R3, 0xffffffff ;  /* 0xffffffff03037836 */ /* 0x002fe20000000000 */
[----:B------:R-:W-:Y:S06]  /*05e0*/  @P0 BRA `(.L_x_12) ;  /* 0x0000000000280947 */ /* 0x000fec0003800000 */
[----:B------:R-:W1:Y:S01]  /*05f0*/  S2R R4, SR_LANEID ;  /* 0x0000000000047919 */ /* 0x000e620000000000 */
[----:B------:R-:W-:Y:S05]  /*0600*/  WARPSYNC.ALL ;  /* 0x0000000000007948 */ /* 0x000fea0003800000 */
[----:B-1----:R-:W-:-:S05]  /*0610*/  IMAD.SHL.U32 R8, R4, 0x4, RZ ;  /* 0x0000000404087824 */ /* 0x002fca00078e00ff */
[----:B------:R-:W1:Y:S01]  /*0620*/  LDS R9, [R8+UR8] ;  /* 0x0000000808097984 */ /* 0x000e620008000800 */
[----:B------:R-:W-:-:S05]  /*0630*/  IADD3 R4, P1, R8, UR16, RZ ;  /* 0x0000001008047c10 */ /* 0x000fca000ff3e0ff */
[----:B------:R-:W-:-:S05]  /*0640*/  IMAD.X R5, RZ, RZ, UR17, P1 ;  /* 0x00000011ff057e24 */ /* 0x000fca00088e06ff */
[----:B-1----:R1:W2:Y:S01]  /*0650*/  ATOMG.E.EXCH.STRONG.GPU PT, RZ, [R4], R9 ;  /* 0x0000000904ff73a8 */ /* 0x0022a200041ee100 */
[----:B------:R-:W-:-:S04]  /*0660*/  DEPBAR {5,4,3,2,1,0} ;  /* 0x0000003f0000791a */ /* 0x000fc80000000000 */
[----:B------:R1:W-:Y:S01]  /*0670*/  UTMACCTL.IV [UR16] ;  /* 0x00000000100079b9 */ /* 0x0003e20008000000 */
[----:B------:R-:W-:Y:S01]  /*0680*/  NOP ;  /* 0x0000000000007918 */ /* 0x000fe20000000000 */
.L_x_12:
[----:B------:R-:W-:Y:S05]  /*0690*/  @P0 BRA `(.L_x_13) ;  /* 0x00000000000c0947 */ /* 0x000fea0003800000 */
[----:B------:R0:W-:Y:S01]  /*06a0*/  UTMACMDFLUSH ;  /* 0x00000000000079b7 */ /* 0x0001e20000000000 */
[----:B------:R-:W-:Y:S05]  /*06b0*/  @P0 BRA `(.L_x_13) ;  /* 0x0000000000040947 */ /* 0x000fea0003800000 */
[----:B------:R-:W-:-:S04]  /*06c0*/  DEPBAR.LE SB0, 0x0 ;  /* 0x000080000000791a */ /* 0x000fc80000000000 */
.L_x_13:
[----:B------:R-:W-:Y:S05]  /*06d0*/  WARPSYNC.ALL ;  /* 0x0000000000007948 */ /* 0x000fea0003800000 */
[----:B--2---:R-:W-:Y:S06]  /*06e0*/  BAR.SYNC.DEFER_BLOCKING 0x0 ;  /* 0x0000000000007b1d */ /* 0x004fec0000010000 */
[----:B------:R-:W-:Y:S02]  /*06f0*/  BSSY B1, `(.L_x_14) ;  /* 0x000000b000017945 */ /* 0x000fe40003800000 */
[----:B------:R-:W-:Y:S06]  /*0700*/  BAR.SYNC.DEFER_BLOCKING 0x0 ;  /* 0x0000000000007b1d */ /* 0x000fec0000010000 */
[----:B------:R2:W-:Y:S01]  /*0710*/  @!P0 STS [R14], RZ ;  /* 0x000000ff0e008388 */ /* 0x0005e20000000800 */
[----:B------:R-:W-:Y:S01]  /*0720*/  NOP ;  /* 0x0000000000007918 */ /* 0x000fe20000000000 */
[----:B------:R-:W-:Y:S05]  /*0730*/  @P2 BRA `(.L_x_15) ;  /* 0x0000000000182947 */ /* 0x000fea0003800000 */
[----:B-1----:R-:W1:Y:S01]  /*0740*/  LDS R4, [UR8+0x8] ;  /* 0x00000808ff047984 */ /* 0x002e620008000800 */
[----:B------:R-:W3:Y:S01]  /*0750*/  LDC.64 R8, c[0x0][0x218] ;  /* 0x00008600ff087b82 */ /* 0x000ee20000000a00 */
[----:B------:R-:W-:Y:S02]  /*0760*/  IMAD.MOV.U32 R5, RZ, RZ, 0x70 ;  /* 0x00000070ff057424 */ /* 0x000fe400078e00ff */
[----:B---3--:R3:W-:Y:S03]  /*0770*/  STS.64 [UR8], R8 ;  /* 0x00000008ff007988 */ /* 0x0087e60008000a08 */
[----:B-1----:R-:W-:-:S05]  /*0780*/  LOP3.LUT R4, R4, 0x10, R5, 0xd8, !PT ;  /* 0x0000001004047812 */ /* 0x002fca00078ed805 */
[----:B------:R3:W-:Y:S02]  /*0790*/  STS [UR8+0x8], R4 ;  /* 0x00000804ff007988 */ /* 0x0007e40008000808 */
.L_x_15:
[----:B-1----:R-:W-:Y:S05]  /*07a0*/  BSYNC B1 ;  /* 0x0000000000017941 */ /* 0x002fea0003800000 */
.L_x_14:
[----:B------:R-:W-:Y:S04]  /*07b0*/  BSSY B1, `(.L_x_16) ;  /* 0x000000a000017945 */ /* 0x000fe80003800000 */
[----:B------:R-:W-:Y:S05]  /*07c0*/  @P2 BRA `(.L_x_17) ;  /* 0x0000000000202947 */ /* 0x000fea0003800000 */
[----:B---3--:R-:W1:Y:S01]  /*07d0*/  LDS R4, [UR8+0x34] ;  /* 0x00003408ff047984 */ /* 0x008e620008000800 */
[----:B------:R-:W-:Y:S02]  /*07e0*/  IMAD.MOV.U32 R9, RZ, RZ, 0x3f000000 ;  /* 0x3f000000ff097424 */ /* 0x000fe400078e00ff */
[----:B------:R-:W-:Y:S01]  /*07f0*/  @!P2 IMAD.MOV.U32 R8, RZ, RZ, 0x3f ;  /* 0x0000003fff08a424 */ /* 0x000fe200078e00ff */
[----:B------:R-:W3:Y:S02]  /*0800*/  @!P2 LDS R5, [UR8+0x38] ;  /* 0x00003808ff05a984 */ /* 0x000ee40008000800 */
[----:B-1----:R-:W-:Y:S02]  /*0810*/  LOP3.LUT R4, R4, 0xff000000, R9, 0xb8, !PT ;  /* 0xff00000004047812 */ /* 0x002fe400078eb809 */
[----:B---3--:R-:W-:-:S03]  /*0820*/  @!P2 LOP3.LUT R5, R5, 0xff, R8, 0xb8, !PT ;  /* 0x000000ff0505a812 */ /* 0x008fc600078eb808 */
[----:B------:R1:W-:Y:S04]  /*0830*/  STS [UR8+0x34], R4 ;  /* 0x00003404ff007988 */ /* 0x0003e80008000808 */
[----:B------:R1:W-:Y:S02]  /*0840*/  @!P2 STS [UR8+0x38], R5 ;  /* 0x00003805ff00a988 */ /* 0x0003e40008000808 */
.L_x_17:
[----:B------:R-:W-:Y:S05]  /*0850*/  BSYNC B1 ;  /* 0x0000000000017941 */ /* 0x000fea0003800000 */
.L_x_16:
[----:B------:R-:W-:Y:S04]  /*0860*/  BSSY B1, `(.L_x_18) ;  /* 0x0000004000017945 */ /* 0x000fe80003800000 */
[----:B------:R-:W-:Y:S05]  /*0870*/  @P2 BRA `(.L_x_19) ;  /* 0x0000000000082947 */ /* 0x000fea0003800000 */
[----:B------:R4:W-:Y:S04]  /*0880*/  STS [UR8+0x24], R11 ;  /* 0x0000240bff007988 */ /* 0x0009e80008000808 */
[----:B------:R4:W-:Y:S02]  /*0890*/  STS [UR8+0x20], R3 ;  /* 0x00002003ff007988 */ /* 0x0009e40008000808 */
.L_x_19:
[----:B------:R-:W-:Y:S05]  /*08a0*/  BSYNC B1 ;  /* 0x0000000000017941 */ /* 0x000fea0003800000 */
.L_x_18:
[----:B------:R-:W-:Y:S04]  /*08b0*/  BSSY B1, `(.L_x_20) ;  /* 0x000000e000017945 */ /* 0x000fe80003800000 */
[----:B------:R-:W-:Y:S05]  /*08c0*/  @P2 BRA `(.L_x_21) ;  /* 0x0000000000302947 */ /* 0x000fea0003800000 */
[----:B-1----:R-:W1:Y:S01]  /*08d0*/  LDS R5, [UR8+0x34] ;  /* 0x00003408ff057984 */ /* 0x002e620008000800 */
[----:B---3--:R-:W3:Y:S03]  /*08e0*/  LDC.64 R8, c[0x0][0x240] ;  /* 0x00009000ff087b82 */ /* 0x008ee60000000a00 */
[----:B------:R-:W5:Y:S01]  /*08f0*/  LDS R4, [UR8+0x1c] ;  /* 0x00001c08ff047984 */ /* 0x000f620008000800 */
[C---:B---3--:R-:W-:Y:S01]  /*0900*/  SHF.L.U64.HI R9, R8.reuse, 0x1, R9 ;  /* 0x0000000108097819 */ /* 0x048fe20000010209 */
[----:B------:R-:W-:-:S03]  /*0910*/  IMAD.SHL.U32 R8, R8, 0x2, RZ ;  /* 0x0000000208087824 */ /* 0x000fc600078e00ff */
[--C-:B----4-:R-:W-:Y:S02]  /*0920*/  SHF.R.U32.HI R11, RZ, 0x4, R9.reuse ;  /* 0x00000004ff0b7819 */ /* 0x110fe40000011609 */
[----:B------:R-:W-:-:S05]  /*0930*/  SHF.R.U64 R8, R8, 0x4, R9 ;  /* 0x0000000408087819 */ /* 0x000fca0000001209 */
[----:B------:R3:W-:Y:S01]  /*0940*/  STS [UR8+0xc], R8 ;  /* 0x00000c08ff007988 */ /* 0x0007e20008000808 */
[----:B-1----:R-:W-:Y:S02]  /*0950*/  LOP3.LUT R5, R5, 0x7, RZ, 0xb8, !PT ;  /* 0x0000000705057812 */ /* 0x002fe400078eb8ff */
[----:B-----5:R-:W-:-:S03]  /*0960*/  LOP3.LUT R4, R4, 0xf, R11, 0xb8, !PT ;  /* 0x0000000f04047812 */ /* 0x020fc600078eb80b */
[----:B------:R3:W-:Y:S04]  /*0970*/  STS [UR8+0x34], R5 ;  /* 0x00003405ff007988 */ /* 0x0007e80008000808 */
[----:B------:R3:W-:Y:S02]  /*0980*/  STS [UR8+0x1c], R4 ;  /* 0x00001c04ff007988 */ /* 0x0007e40008000808 */
.L_x_21:
[----:B------:R-:W-:Y:S05]  /*0990*/  BSYNC B1 ;  /* 0x0000000000017941 */ /* 0x000fea0003800000 */
.L_x_20:
[----:B------:R-:W-:Y:S04]  /*09a0*/  BSSY B2, `(.L_x_22) ;  /* 0x000001a000027945 */ /* 0x000fe80003800000 */
[----:B------:R-:W-:Y:S04]  /*09b0*/  BSSY B1, `(.L_x_23) ;  /* 0x0000015000017945 */ /* 0x000fe80003800000 */
[----:B------:R-:W-:Y:S05]  /*09c0*/  @P2 BRA `(.L_x_24) ;  /* 0x0000000000202947 */ /* 0x000fea0003800000 */
[----:B-1-3--:R-:W1:Y:S02]  /*09d0*/  LDS R4, [UR8+0x34] ;  /* 0x00003408ff047984 */ /* 0x00ae640008000800 */
[----:B-1----:R-:W-:-:S05]  /*09e0*/  LOP3.LUT R4, R4, 0x38, RZ, 0xb8, !PT ;  /* 0x0000003804047812 */ /* 0x002fca00078eb8ff */
[----:B------:R1:W-:Y:S01]  /*09f0*/  STS [UR8+0x34], R4 ;  /* 0x00003404ff007988 */ /* 0x0003e20008000808 */
[----:B------:R-:W-:Y:S05]  /*0a00*/  @P2 BRA `(.L_x_25) ;  /* 0x0000000000202947 */ /* 0x000fea0003800000 */
[----:B-1----:R-:W1:Y:S01]  /*0a10*/  LDS R4, [UR8+0x8] ;  /* 0x00000808ff047984 */ /* 0x002e620008000800 */
[----:B------:R-:W-:-:S05]  /*0a20*/  IMAD.MOV.U32 R5, RZ, RZ, 0x780 ;  /* 0x00000780ff057424 */ /* 0x000fca00078e00ff */
[----:B-1----:R-:W-:-:S05]  /*0a30*/  LOP3.LUT R4, R4, 0x500, R5, 0xd8, !PT ;  /* 0x0000050004047812 */ /* 0x002fca00078ed805 */
[----:B------:R5:W-:Y:S02]  /*0a40*/  STS [UR8+0x8], R4 ;  /* 0x00000804ff007988 */ /* 0x000be40008000808 */
.L_x_24:
[----:B------:R-:W-:Y:S05]  /*0a50*/  @P2 BRA `(.L_x_26) ;  /* 0x0000000000282947 */ /* 0x000fea0003800000 */
[----:B-1-3-5:R-:W1:Y:S02]  /*0a60*/  LDS R4, [UR8+0x8] ;  /* 0x00000808ff047984 */ /* 0x02ae640008000800 */
[----:B-1----:R-:W-:-:S05]  /*0a70*/  LOP3.LUT R4, R4, 0x1800, RZ, 0xb8, !PT ;  /* 0x0000180004047812 */ /* 0x002fca00078eb8ff */
[----:B------:R3:W-:Y:S02]  /*0a80*/  STS [UR8+0x8], R4 ;  /* 0x00000804ff007988 */ /* 0x0007e40008000808 */
.L_x_25:
[----:B------:R-:W-:Y:S05]  /*0a90*/  @P2 BREAK B1 ;  /* 0x0000000000012942 */ /* 0x000fea0003800000 */
[----:B------:R-:W-:Y:S05]  /*0aa0*/  @P2 BRA `(.L_x_27) ;  /* 0x0000000000242947 */ /* 0x000fea0003800000 */
[----:B-1-3--:R-:W1:Y:S01]  /*0ab0*/  LDS R4, [UR8+0x8] ;  /* 0x00000808ff047984 */ /* 0x00ae620008000800 */
[----:B------:R-:W-:-:S05]  /*0ac0*/  IMAD.MOV.U32 R5, RZ, RZ, 0x6000 ;  /* 0x00006000ff057424 */ /* 0x000fca00078e00ff */
[----:B-1----:R-:W-:-:S04]  /*0ad0*/  LOP3.LUT R4, R4, 0x6000, R5, 0xd8, !PT ;  /* 0x0000600004047812 */ /* 0x002fc800078ed805 */
[----:B------:R-:W-:-:S05]  /*0ae0*/  LOP3.LUT R4, R4, 0x400000, RZ, 0xb8, !PT ;  /* 0x0040000004047812 */ /* 0x000fca00078eb8ff */
[----:B------:R1:W-:Y:S02]  /*0af0*/  STS [UR8+0x8], R4 ;  /* 0x00000804ff007988 */ /* 0x0003e40008000808 */
.L_x_26:
[----:B------:R-:W-:Y:S05]  /*0b00*/  BSYNC B1 ;  /* 0x0000000000017941 */ /* 0x000fea0003800000 */
.L_x_23:
[----:B-1-3-5:R-:W1:Y:S02]  /*0b10*/  @!P2 LDS R4, [UR8+0x8] ;  /* 0x00000808ff04a984 */ /* 0x02ae640008000800 */
[----:B-1----:R-:W-:-:S05]  /*0b20*/  @!P2 LOP3.LUT R4, R4, 0x8000, RZ, 0xb8, !PT ;  /* 0x000080000404a812 */ /* 0x002fca00078eb8ff */
[----:B------:R5:W-:Y:S02]  /*0b30*/  @!P2 STS [UR8+0x8], R4 ;  /* 0x00000804ff00a988 */ /* 0x000be40008000808 */
.L_x_27:
[----:B------:R-:W-:Y:S05]  /*0b40*/  BSYNC B2 ;  /* 0x0000000000027941 */ /* 0x000fea0003800000 */
.L_x_22:
[----:B------:R-:W-:Y:S05]  /*0b50*/  WARPSYNC.ALL ;  /* 0x0000000000007948 */ /* 0x000fea0003800000 */
[----:B------:R-:W-:-:S04]  /*0b60*/  UIADD3 UR19, UR4, 0x80, URZ ;  /* 0x0000008004137890 */ /* 0x000fc8000fffe03f */
[----:B------:R-:W-:-:S04]  /*0b70*/  UIADD3 UR18, UP0, UR19, UR20, URZ ;  /* 0x0000001413127290 */ /* 0x000fc8000ff1e03f */
[----:B------:R-:W-:Y:S01]  /*0b80*/  ULEA.HI.X.SX32 UR19, UR19, UR21, 0x1, UP0 ;  /* 0x0000001513137291 */ /* 0x000fe200080f0e3f */
[----:B------:R-:W-:Y:S11]  /*0b90*/  @P0 BRA `(.L_x_28) ;  /* 0x0000000000280947 */ /* 0x000ff60003800000 */
[----:B-1-3-5:R-:W1:Y:S01]  /*0ba0*/  S2R R4, SR_LANEID ;  /* 0x0000000000047919 */ /* 0x02ae620000000000 */
[----:B------:R-:W-:Y:S05]  /*0bb0*/  WARPSYNC.ALL ;  /* 0x0000000000007948 */ /* 0x000fea0003800000 */
[----:B-1----:R-:W-:-:S05]  /*0bc0*/  IMAD.SHL.U32 R8, R4, 0x4, RZ ;  /* 0x0000000404087824 */ /* 0x002fca00078e00ff */
[----:B------:R-:W1:Y:S01]  /*0bd0*/  LDS R9, [R8+UR8] ;  /* 0x0000000808097984 */ /* 0x000e620008000800 */
[----:B------:R-:W-:-:S05]  /*0be0*/  IADD3 R4, P1, R8, UR18, RZ ;  /* 0x0000001208047c10 */ /* 0x000fca000ff3e0ff */
[----:B------:R-:W-:-:S05]  /*0bf0*/  IMAD.X R5, RZ, RZ, UR19, P1 ;  /* 0x00000013ff057e24 */ /* 0x000fca00088e06ff */
[----:B-1----:R1:W3:Y:S01]  /*0c00*/  ATOMG.E.EXCH.STRONG.GPU PT, RZ, [R4], R9 ;  /* 0x0000000904ff73a8 */ /* 0x0022e200041ee100 */
[----:B------:R-:W-:-:S04]  /*0c10*/  DEPBAR {5,4,3,2,1,0} ;  /* 0x0000003f0000791a */ /* 0x000fc80000000000 */
[----:B------:R1:W-:Y:S01]  /*0c20*/  UTMACCTL.IV [UR18] ;  /* 0x00000000120079b9 */ /* 0x0003e20008000000 */
[----:B------:R-:W-:Y:S01]  /*0c30*/  NOP ;  /* 0x0000000000007918 */ /* 0x000fe20000000000 */
.L_x_28:
[----:B------:R-:W-:Y:S05]  /*0c40*/  @P0 BRA `(.L_x_29) ;  /* 0x00000000000c0947 */ /* 0x000fea0003800000 */
[----:B------:R0:W-:Y:S01]  /*0c50*/  UTMACMDFLUSH ;  /* 0x00000000000079b7 */ /* 0x0001e20000000000 */
[----:B------:R-:W-:Y:S05]  /*0c60*/  @P0 BRA `(.L_x_29) ;  /* 0x0000000000040947 */ /* 0x000fea0003800000 */
[----:B------:R-:W-:-:S04]  /*0c70*/  DEPBAR.LE SB0, 0x0 ;  /* 0x000080000000791a */ /* 0x000fc80000000000 */
.L_x_29:
[----:B------:R-:W-:Y:S05]  /*0c80*/  WARPSYNC.ALL ;  /* 0x0000000000007948 */ /* 0x000fea0003800000 */
[----:B---3--:R-:W-:Y:S06]  /*0c90*/  BAR.SYNC.DEFER_BLOCKING 0x0 ;  /* 0x0000000000007b1d */ /* 0x008fec0000010000 */
[----:B------:R-:W-:Y:S02]  /*0ca0*/  BSSY B2, `(.L_x_30) ;  /* 0x000000b000027945 */ /* 0x000fe40003800000 */
[----:B------:R-:W-:Y:S06]  /*0cb0*/  BAR.SYNC.DEFER_BLOCKING 0x0 ;  /* 0x0000000000007b1d */ /* 0x000fec0000010000 */
[----:B------:R3:W-:Y:S01]  /*0cc0*/  @!P0 STS [R14], RZ ;  /* 0x000000ff0e008388 */ /* 0x0007e20000000800 */
[----:B------:R-:W-:Y:S01]  /*0cd0*/  NOP ;  /* 0x0000000000007918 */ /* 0x000fe20000000000 */
[----:B------:R-:W-:Y:S05]  /*0ce0*/  @P2 BRA `(.L_x_31) ;  /* 0x0000000000182947 */ /* 0x000fea0003800000 */
[----:B-1---5:R-:W1:Y:S01]  /*0cf0*/  LDS R4, [UR8+0x8] ;  /* 0x00000808ff047984 */ /* 0x022e620008000800 */
[----:B------:R-:W5:Y:S01]  /*0d00*/  LDC.64 R8, c[0x0][0x220] ;  /* 0x00008800ff087b82 */ /* 0x000f620000000a00 */
[----:B------:R-:W-:Y:S02]  /*0d10*/  IMAD.MOV.U32 R5, RZ, RZ, 0x70 ;  /* 0x00000070ff057424 */ /* 0x000fe400078e00ff */
[----:B-----5:R5:W-:Y:S03]  /*0d20*/  STS.64 [UR8], R8 ;  /* 0x00000008ff007988 */ /* 0x020be60008000a08 */
[----:B-1----:R-:W-:-:S05]  /*0d30*/  LOP3.LUT R4, R4, 0x10, R5, 0xd8, !PT ;  /* 0x0000001004047812 */ /* 0x002fca00078ed805 */
[----:B------:R5:W-:Y:S02]  /*0d40*/  STS [UR8+0x8], R4 ;  /* 0x00000804ff007988 */ /* 0x000be40008000808 */
.L_x_31:
[----:B-1----:R-:W-:Y:S05]  /*0d50*/  BSYNC B2 ;  /* 0x0000000000027941 */ /* 0x002fea0003800000 */
.L_x_30:
[----:B------:R-:W-:Y:S04]  /*0d60*/  BSSY B3, `(.L_x_32) ;  /* 0x0000011000037945 */ /* 0x000fe80003800000 */
[----:B------:R-:W-:Y:S04]  /*0d70*/  BSSY B2, `(.L_x_33) ;  /* 0x000000e000027945 */ /* 0x000fe80003800000 */
[----:B------:R-:W-:Y:S05]  /*0d80*/  @P2 BRA `(.L_x_34) ;  /* 0x0000000000242947 */ /* 0x000fea0003800000 */
[----:B-----5:R-:W1:Y:S01]  /*0d90*/  LDS R4, [UR8+0x34] ;  /* 0x00003408ff047984 */ /* 0x020e620008000800 */
[----:B------:R-:W-:-:S05]  /*0da0*/  IMAD.MOV.U32 R5, RZ, RZ, 0x3f000000 ;  /* 0x3f000000ff057424 */ /* 0x000fca00078e00ff */
[----:B-1----:R-:W-:-:S05]  /*0db0*/  LOP3.LUT R4, R4, 0xff000000, R5, 0xb8, !PT ;  /* 0xff00000004047812 */ /* 0x002fca00078eb805 */
[----:B------:R1:W-:Y:S01]  /*0dc0*/  STS [UR8+0x34], R4 ;  /* 0x00003404ff007988 */ /* 0x0003e20008000808 */
[----:B------:R-:W-:Y:S05]  /*0dd0*/  @P2 BRA `(.L_x_35) ;  /* 0x00000000001c2947 */ /* 0x000fea0003800000 */
[----:B-1----:R-:W1:Y:S01]  /*0de0*/  LDS R4, [UR8+0x38] ;  /* 0x00003808ff047984 */ /* 0x002e620008000800 */
[----:B------:R-:W-:-:S05]  /*0df0*/  IMAD.MOV.U32 R5, RZ, RZ, 0x3f ;  /* 0x0000003fff057424 */ /* 0x000fca00078e00ff */
[----:B-1----:R-:W-:-:S05]  /*0e00*/  LOP3.LUT R4, R4, 0xff, R5, 0xb8, !PT ;  /* 0x000000ff04047812 */ /* 0x002fca00078eb805 */
[----:B------:R1:W-:Y:S02]  /*0e10*/  STS [UR8+0x38], R4 ;  /* 0x00003804ff007988 */ /* 0x0003e40008000808 */
.L_x_34:
[----:B------:R-:W-:Y:S05]  /*0e20*/  @P2 BREAK B2 ;  /* 0x0000000000022942 */ /* 0x000fea0003800000 */
[----:B------:R-:W-:Y:S05]  /*0e30*/  @P2 BRA `(.L_x_36) ;  /* 0x00000000000c2947 */ /* 0x000fea0003800000 */
[----:B------:R1:W-:Y:S02]  /*0e40*/  STS [UR8+0x20], R3 ;  /* 0x00002003ff007988 */ /* 0x0003e40008000808 */
.L_x_35:
[----:B------:R-:W-:Y:S05]  /*0e50*/  BSYNC B2 ;  /* 0x0000000000027941 */ /* 0x000fea0003800000 */
.L_x_33:
[----:B------:R1:W-:Y:S02]  /*0e60*/  @!P2 STS [UR8+0x24], R2 ;  /* 0x00002402ff00a988 */ /* 0x0003e40008000808 */
.L_x_36:
[----:B------:R-:W-:Y:S05]  /*0e70*/  BSYNC B3 ;  /* 0x0000000000037941 */ /* 0x000fea0003800000 */
.L_x_32:
[----:B------:R-:W-:Y:S05]  /*0e80*/  WARPSYNC.ALL ;  /* 0x0000000000007948 */ /* 0x000fea0003800000 */
[----:B------:R-:W-:Y:S04]  /*0e90*/  BSSY B3, `(.L_x_37) ;  /* 0x000000e000037945 */ /* 0x000fe80003800000 */
[----:B------:R-:W-:Y:S05]  /*0ea0*/  @P2 BRA `(.L_x_38) ;  /* 0x0000000000302947 */ /* 0x000fea0003800000 */
[----:B-1--4-:R-:W1:Y:S01]  /*0eb0*/  LDS R3, [UR8+0x34] ;  /* 0x00003408ff037984 */ /* 0x012e620008000800 */
[----:B-----5:R-:W4:Y:S03]  /*0ec0*/  LDC.64 R4, c[0x0][0x248] ;  /* 0x00009200ff047b82 */ /* 0x020f260000000a00 */
[----:B------:R-:W5:Y:S01]  /*0ed0*/  LDS R2, [UR8+0x1c] ;  /* 0x00001c08ff027984 */ /* 0x000f620008000800 */
[C---:B----4-:R-:W-:Y:S01]  /*0ee0*/  SHF.L.U64.HI R5, R4.reuse, 0x1, R5 ;  /* 0x0000000104057819 */ /* 0x050fe20000010205 */
[----:B------:R-:W-:-:S03]  /*0ef0*/  IMAD.SHL.U32 R4, R4, 0x2, RZ ;  /* 0x0000000204047824 */ /* 0x000fc600078e00ff */
[--C-:B------:R-:W-:Y:S02]  /*0f00*/  SHF.R.U32.HI R9, RZ, 0x4, R5.reuse ;  /* 0x00000004ff097819 */ /* 0x100fe40000011605 */
[----:B------:R-:W-:-:S05]  /*0f10*/  SHF.R.U64 R4, R4, 0x4, R5 ;  /* 0x0000000404047819 */ /* 0x000fca0000001205 */
[----:B------:R4:W-:Y:S01]  /*0f20*/  STS [UR8+0xc], R4 ;  /* 0x00000c04ff007988 */ /* 0x0009e20008000808 */
[----:B-1----:R-:W-:Y:S02]  /*0f30*/  LOP3.LUT R3, R3, 0x7, RZ, 0xb8, !PT ;  /* 0x0000000703037812 */ /* 0x002fe400078eb8ff */
[----:B-----5:R-:W-:-:S03]  /*0f40*/  LOP3.LUT R2, R2, 0xf, R9, 0xb8, !PT ;  /* 0x0000000f02027812 */ /* 0x020fc600078eb809 */
[----:B------:R4:W-:Y:S04]  /*0f50*/  STS [UR8+0x34], R3 ;  /* 0x00003403ff007988 */ /* 0x0009e80008000808 */
[----:B------:R4:W-:Y:S02]  /*0f60*/  STS [UR8+0x1c], R2 ;  /* 0x00001c02ff007988 */ /* 0x0009e40008000808 */
.L_x_38:
[----:B------:R-:W-:Y:S05]  /*0f70*/  BSYNC B3 ;  /* 0x0000000000037941 */ /* 0x000fea0003800000 */
.L_x_37:
[----:B------:R-:W-:Y:S04]  /*0f80*/  BSSY B3, `(.L_x_39) ;  /* 0x000001a000037945 */ /* 0x000fe80003800000 */
[----:B------:R-:W-:Y:S04]  /*0f90*/  BSSY B4, `(.L_x_40) ;  /* 0x0000015000047945 */ /* 0x000fe80003800000 */
[----:B------:R-:W-:Y:S05]  /*0fa0*/  @P2 BRA `(.L_x_41) ;  /* 0x0000000000202947 */ /* 0x000fea0003800000 */
[----:B-1--4-:R-:W1:Y:S02]  /*0fb0*/  LDS R2, [UR8+0x34] ;  /* 0x00003408ff027984 */ /* 0x012e640008000800 */
[----:B-1----:R-:W-:-:S05]  /*0fc0*/  LOP3.LUT R2, R2, 0x38, RZ, 0xb8, !PT ;  /* 0x0000003802027812 */ /* 0x002fca00078eb8ff */
[----:B------:R1:W-:Y:S01]  /*0fd0*/  STS [UR8+0x34], R2 ;  /* 0x00003402ff007988 */ /* 0x0003e20008000808 */
[----:B------:R-:W-:Y:S05]  /*0fe0*/  @P2 BRA `(.L_x_42) ;  /* 0x0000000000202947 */ /* 0x000fea0003800000 */
[----:B-1----:R-:W1:Y:S01]  /*0ff0*/  LDS R2, [UR8+0x8] ;  /* 0x00000808ff027984 */ /* 0x002e620008000800 */
[----:B------:R-:W-:-:S05]  /*1000*/  IMAD.MOV.U32 R3, RZ, RZ, 0x780 ;  /* 0x00000780ff037424 */ /* 0x000fca00078e00ff */
[----:B-1----:R-:W-:-:S05]  /*1010*/  LOP3.LUT R2, R2, 0x500, R3, 0xd8, !PT ;  /* 0x0000050002027812 */ /* 0x002fca00078ed803 */
[----:B------:R1:W-:Y:S02]  /*1020*/  STS [UR8+0x8], R2 ;  /* 0x00000802ff007988 */ /* 0x0003e40008000808 */
.L_x_41:
[----:B------:R-:W-:Y:S05]  /*1030*/  @P2 BRA `(.L_x_43) ;  /* 0x0000000000282947 */ /* 0x000fea0003800000 */
[----:B-1--4-:R-:W1:Y:S02]  /*1040*/  LDS R2, [UR8+0x8] ;  /* 0x00000808ff027984 */ /* 0x012e640008000800 */
[----:B-1----:R-:W-:-:S05]  /*1050*/  LOP3.LUT R2, R2, 0x1800, RZ, 0xb8, !PT ;  /* 0x0000180002027812 */ /* 0x002fca00078eb8ff */
[----:B------:R4:W-:Y:S02]  /*1060*/  STS [UR8+0x8], R2 ;  /* 0x00000802ff007988 */ /* 0x0009e40008000808 */
.L_x_42:
[----:B------:R-:W-:Y:S05]  /*1070*/  @P2 BREAK B4 ;  /* 0x0000000000042942 */ /* 0x000fea0003800000 */
[----:B------:R-:W-:Y:S05]  /*1080*/  @P2 BRA `(.L_x_44) ;  /* 0x0000000000242947 */ /* 0x000fea0003800000 */
[----:B-1--4-:R-:W1:Y:S01]  /*1090*/  LDS R2, [UR8+0x8] ;  /* 0x00000808ff027984 */ /* 0x012e620008000800 */
[----:B------:R-:W-:-:S05]  /*10a0*/  IMAD.MOV.U32 R3, RZ, RZ, 0x6000 ;  /* 0x00006000ff037424 */ /* 0x000fca00078e00ff */
[----:B-1----:R-:W-:-:S04]  /*10b0*/  LOP3.LUT R2, R2, 0x6000, R3, 0xd8, !PT ;  /* 0x0000600002027812 */ /* 0x002fc800078ed803 */
[----:B------:R-:W-:-:S05]  /*10c0*/  LOP3.LUT R2, R2, 0x400000, RZ, 0xb8, !PT ;  /* 0x0040000002027812 */ /* 0x000fca00078eb8ff */
[----:B------:R1:W-:Y:S02]  /*10d0*/  STS [UR8+0x8], R2 ;  /* 0x00000802ff007988 */ /* 0x0003e40008000808 */
.L_x_43:
[----:B------:R-:W-:Y:S05]  /*10e0*/  BSYNC B4 ;  /* 0x0000000000047941 */ /* 0x000fea0003800000 */
.L_x_40:
[----:B-1--4-:R-:W1:Y:S02]  /*10f0*/  @!P2 LDS R2, [UR8+0x8] ;  /* 0x00000808ff02a984 */ /* 0x012e640008000800 */
[----:B-1----:R-:W-:-:S05]  /*1100*/  @!P2 LOP3.LUT R2, R2, 0x8000, RZ, 0xb8, !PT ;  /* 0x000080000202a812 */ /* 0x002fca00078eb8ff */
[----:B------:R1:W-:Y:S02]  /*1110*/  @!P2 STS [UR8+0x8], R2 ;  /* 0x00000802ff00a988 */ /* 0x0003e40008000808 */
.L_x_44:
[----:B------:R-:W-:Y:S05]  /*1120*/  BSYNC B3 ;  /* 0x0000000000037941 */ /* 0x000fea0003800000 */
.L_x_39:
[----:B------:R-:W-:Y:S05]  /*1130*/  WARPSYNC.ALL ;  /* 0x0000000000007948 */ /* 0x000fea0003800000 */
[----:B------:R-:W-:Y:S01]  /*1140*/  UIADD3 UR4, UR4, 0x100, URZ ;  /* 0x0000010004047890 */ /* 0x000fe2000fffe03f */
[----:B------:R-:W-:Y:S02]  /*1150*/  ISETP.GE.AND P1, PT, R10, 0x1, PT ;  /* 0x000000010a00780c */ /* 0x000fe40003f26270 */
[----:B------:R-:W-:Y:S02]  /*1160*/  CS2R R24, SRZ ;  /* 0x0000000000187805 */ /* 0x000fe4000001ff00 */
[----:B------:R-:W-:Y:S01]  /*1170*/  CS2R R26, SRZ ;  /* 0x00000000001a7805 */ /* 0x000fe2000001ff00 */
[----:B------:R-:W-:Y:S01]  /*1180*/  UIADD3 UR20, UP0, UR4, UR20, URZ ;  /* 0x0000001404147290 */ /* 0x000fe2000ff1e03f */
[----:B------:R-:W-:-:S03]  /*1190*/  IMAD.MOV.U32 R28, RZ, RZ, RZ ;  /* 0x000000ffff1c7224 */ /* 0x000fc600078e00ff */
[----:B------:R-:W-:Y:S01]  /*11a0*/  ULEA.HI.X.SX32 UR37, UR4, UR21, 0x1, UP0 ;  /* 0x0000001504257291 */ /* 0x000fe200080f0e3f */
[----:B------:R-:W-:Y:S11]  /*11b0*/  @P0 BRA `(.L_x_45) ;  /* 0x00000000002c0947 */ /* 0x000ff60003800000 */
[----:B-1--4-:R-:W5:Y:S01]  /*11c0*/  S2R R2, SR_LANEID ;  /* 0x0000000000027919 */ /* 0x012f620000000000 */
[----:B------:R-:W-:Y:S05]  /*11d0*/  WARPSYNC.ALL ;  /* 0x0000000000007948 */ /* 0x000fea0003800000 */
[----:B-----5:R-:W-:-:S05]  /*11e0*/  IMAD.SHL.U32 R4, R2, 0x4, RZ ;  /* 0x0000000402047824 */ /* 0x020fca00078e00ff */
[----:B------:R-:W1:Y:S01]  /*11f0*/  LDS R5, [R4+UR8] ;  /* 0x0000000804057984 */ /* 0x000e620008000800 */
[----:B------:R-:W-:Y:S01]  /*1200*/  IADD3 R2, P3, R4, UR20, RZ ;  /* 0x0000001404027c10 */ /* 0x000fe2000ff7e0ff */
[----:B------:R-:W-:-:S04]  /*1210*/  UMOV UR21, UR37 ;  /* 0x0000002500157c82 */ /* 0x000fc80008000000 */
[----:B------:R-:W-:-:S05]  /*1220*/  IMAD.X R3, RZ, RZ, UR37, P3 ;  /* 0x00000025ff037e24 */ /* 0x000fca00098e06ff */
[----:B-1----:R1:W4:Y:S01]  /*1230*/  ATOMG.E.EXCH.STRONG.GPU PT, RZ, [R2], R5 ;  /* 0x0000000502ff73a8 */ /* 0x00232200041ee100 */
[----:B------:R-:W-:-:S04]  /*1240*/  DEPBAR {5,4,3,2,1,0} ;  /* 0x0000003f0000791a */ /* 0x000fc80000000000 */
[----:B------:R1:W-:Y:S01]  /*1250*/  UTMACCTL.IV [UR20] ;  /* 0x00000000140079b9 */ /* 0x0003e20008000000 */
[----:B------:R-:W-:Y:S01]  /*1260*/  NOP ;  /* 0x0000000000007918 */ /* 0x000fe20000000000 */
.L_x_45:
[----:B------:R-:W-:Y:S05]  /*1270*/  @P0 BRA `(.L_x_46) ;  /* 0x00000000000c0947 */ /* 0x000fea0003800000 */
[----:B------:R0:W-:Y:S01]  /*1280*/  UTMACMDFLUSH ;  /* 0x00000000000079b7 */ /* 0x0001e20000000000 */
[----:B------:R-:W-:Y:S05]  /*1290*/  @P0 BRA `(.L_x_46) ;  /* 0x0000000000040947 */ /* 0x000fea0003800000 */
[----:B------:R-:W-:-:S04]  /*12a0*/  DEPBAR.LE SB0, 0x0 ;  /* 0x000080000000791a */ /* 0x000fc80000000000 */
.L_x_46:
[----:B------:R-:W-:Y:S05]  /*12b0*/  WARPSYNC.ALL ;  /* 0x0000000000007948 */ /* 0x000fea0003800000 */
[----:B----4-:R-:W-:Y:S01]  /*12c0*/  BAR.SYNC.DEFER_BLOCKING 0x0 ;  /* 0x0000000000007b1d */ /* 0x010fe20000010000 */
[----:B------:R-:W-:Y:S01]  /*12d0*/  USHF.L.U32 UR11, UR36, 0x6, URZ ;  /* 0x00000006240b7899 */ /* 0x000fe2000800063f */
[----:B------:R-:W-:Y:S01]  /*12e0*/  IMAD.MOV.U32 R29, RZ, RZ, RZ ;  /* 0x000000ffff1d7224 */ /* 0x000fe200078e00ff */
[----:B------:R-:W-:Y:S01]  /*12f0*/  USHF.L.U32 UR26, UR23, 0x6, URZ ;  /* 0x00000006171a7899 */ /* 0x000fe2000800063f */
[----:B------:R-:W-:Y:S02]  /*1300*/  CS2R R30, SRZ ;  /* 0x00000000001e7805 */ /* 0x000fe4000001ff00 */
[----:B------:R-:W-:Y:S01]  /*1310*/  CS2R R32, SRZ ;  /* 0x0000000000207805 */ /* 0x000fe2000001ff00 */
[----:B------:R-:W-:Y:S01]  /*1320*/  VOTEU.ALL UP0, P2 ;  /* 0x00000000003f7886 */ /* 0x000fe20001000000 */
[----:B------:R-:W-:Y:S01]  /*1330*/  UMOV UR4, 0x1 ;  /* 0x0000000100047882 */ /* 0x000fe20000000000 */
[----:B------:R-:W-:-:S02]  /*1340*/  CS2R R34, SRZ ;  /* 0x0000000000227805 */ /* 0x000fc4000001ff00 */
[----:B------:R-:W-:Y:S02]  /*1350*/  CS2R R36, SRZ ;  /* 0x0000000000247805 */ /* 0x000fe4000001ff00 */
[----:B------:R-:W-:Y:S01]  /*1360*/  CS2R R38, SRZ ;  /* 0x0000000000267805 */ /* 0x000fe2000001ff00 */
[----:B------:R-:W-:-:S04]  /*1370*/  @!UP0 UIADD3 UR4, -UR4, 0x100000, URZ ;  /* 0x0010000004048890 */ /* 0x000fc8000fffe13f */
[----:B------:R-:W-:Y:S02]  /*1380*/  @!UP0 USHF.L.U32 UR5, UR4, 0xb, URZ ;  /* 0x0000000b04058899 */ /* 0x000fe4000800063f */
[----:B------:R-:W-:Y:S01]  /*1390*/  @!UP0 USHF.L.U32 UR4, UR4, 0x1, URZ ;  /* 0x0000000104048899 */ /* 0x000fe2000800063f */
[----:B------:R-:W-:Y:S01]  /*13a0*/  CS2R R40, SRZ ;  /* 0x0000000000287805 */ /* 0x000fe2000001ff00 */
[----:B------:R-:W-:Y:S01]  /*13b0*/  VOTEU.ALL UP0, P2 ;  /* 0x00000000003f7886 */ /* 0x000fe20001000000 */
[----:B------:R-:W-:Y:S02]  /*13c0*/  CS2R R42, SRZ ;  /* 0x00000000002a7805 */ /* 0x000fe4000001ff00 */
[----:B------:R-:W-:Y:S02]  /*13d0*/  CS2R R44, SRZ ;  /* 0x00000000002c7805 */ /* 0x000fe4000001ff00 */
[----:B------:R-:W-:Y:S02]  /*13e0*/  CS2R R46, SRZ ;  /* 0x00000000002e7805 */ /* 0x000fe4000001ff00 */
[----:B------:R-:W-:-:S02]  /*13f0*/  CS2R R48, SRZ ;  /* 0x0000000000307805 */ /* 0x000fc4000001ff00 */
[----:B------:R-:W-:Y:S02]  /*1400*/  CS2R R50, SRZ ;  /* 0x0000000000327805 */ /* 0x000fe4000001ff00 */
[----:B------:R-:W-:Y:S02]  /*1410*/  CS2R R52, SRZ ;  /* 0x0000000000347805 */ /* 0x000fe4000001ff00 */
[----:B------:R-:W-:Y:S01]  /*1420*/  CS2R R54, SRZ ;  /* 0x0000000000367805 */ /* 0x000fe2000001ff00 */
[----:B------:R-:W4:Y:S02]  /*1430*/  FENCE.VIEW.ASYNC.S ;  /* 0x00000000000073c6 */ /* 0x000f240000000000 */
[----:B----4-:R4:W1:Y:S01]  /*1440*/  @!UP0 SYNCS.EXCH.64 URZ, [UR8+0x4000], UR4 ;  /* 0x00400004083f85b2 */ /* 0x0108620008000100 */
[----:B------:R-:W-:Y:S05]  /*1450*/  @!P1 BRA `(.L_x_47) ;  /* 0x0000000400409947 */ /* 0x000fea0003800000 */
[----:B-1----:R-:W-:Y:S01]  /*1460*/  USHF.R.U32.HI UR21, URZ, 0x4, UR8 ;  /* 0x000000043f157899 */ /* 0x002fe20008011608 */
[----:B------:R-:W-:Y:S01]  /*1470*/  CS2R R24, SRZ ;  /* 0x0000000000187805 */ /* 0x000fe2000001ff00 */
[----:B------:R-:W-:Y:S01]  /*1480*/  UIADD3 UR6, UR8, 0x2000, URZ ;  /* 0x0000200008067890 */ /* 0x000fe2000fffe03f */
[----:B------:R-:W-:Y:S01]  /*1490*/  CS2R R26, SRZ ;  /* 0x00000000001a7805 */ /* 0x000fe2000001ff00 */
[----:B------:R-:W-:Y:S01]  /*14a0*/  USGXT.U32 UR21, UR21, 0xe ;  /* 0x0000000e1515789a */ /* 0x000fe20008000000 */
[----:B------:R-:W-:Y:S01]  /*14b0*/  CS2R R28, SRZ ;  /* 0x00000000001c7805 */ /* 0x000fe2000001ff00 */
[----:B------:R-:W-:Y:S01]  /*14c0*/  USHF.R.U32.HI UR22, URZ, 0x4, UR6 ;  /* 0x000000043f167899 */ /* 0x000fe20008011606 */
[----:B------:R-:W-:Y:S01]  /*14d0*/  CS2R R30, SRZ ;  /* 0x00000000001e7805 */ /* 0x000fe2000001ff00 */
[----:B------:R-:W-:Y:S01]  /*14e0*/  UIADD3 UR6, UP0, UR21, 0x2, URZ ;  /* 0x0000000215067890 */ /* 0x000fe2000ff1e03f */
[----:B------:R-:W-:Y:S01]  /*14f0*/  CS2R R32, SRZ ;  /* 0x0000000000207805 */ /* 0x000fe2000001ff00 */
[----:B------:R-:W-:Y:S01]  /*1500*/  USGXT.U32 UR22, UR22, 0xe ;  /* 0x0000000e1616789a */ /* 0x000fe20008000000 */
[----:B------:R-:W-:Y:S01]  /*1510*/  CS2R R34, SRZ ;  /* 0x0000000000227805 */ /* 0x000fe2000001ff00 */
[----:B----4-:R-:W-:Y:S01]  /*1520*/  UMOV UR4, URZ ;  /* 0x0000003f00047c82 */ /* 0x010fe20008000000 */
[----:B------:R-:W-:Y:S01]  /*1530*/  UMOV UR5, URZ ;  /* 0x0000003f00057c82 */ /* 0x000fe20008000000 */
[----:B------:R-:W-:Y:S01]  /*1540*/  UIADD3.X UR7, UR4, 0x40000040, URZ, UP0, !UPT ;  /* 0x4000004004077890 */ /* 0x000fe200087fe43f */
[----:B------:R-:W-:Y:S01]  /*1550*/  CS2R R36, SRZ ;  /* 0x0000000000247805 */ /* 0x000fe2000001ff00 */
[----:B------:R-:W-:Y:S01]  /*1560*/  UIADD3 UR9, UP0, UR22, 0x80, URZ ;  /* 0x0000008016097890 */ /* 0x000fe2000ff1e03f */
[----:B------:R-:W-:-:S02]  /*1570*/  CS2R R38, SRZ ;  /* 0x0000000000267805 */ /* 0x000fc4000001ff00 */
[----:B------:R-:W-:Y:S02]  /*1580*/  CS2R R40, SRZ ;  /* 0x0000000000287805 */ /* 0x000fe4000001ff00 */
[----:B------:R-:W-:Y:S01]  /*1590*/  CS2R R42, SRZ ;  /* 0x00000000002a7805 */ /* 0x000fe2000001ff00 */
[----:B------:R-:W-:Y:S01]  /*15a0*/  UIADD3.X UR10, UR5, 0x40000040, URZ, UP0, !UPT ;  /* 0x40000040050a7890 */ /* 0x000fe200087fe43f */
[----:B------:R-:W-:Y:S02]  /*15b0*/  CS2R R44, SRZ ;  /* 0x00000000002c7805 */ /* 0x000fe4000001ff00 */
[----:B------:R-:W-:Y:S02]  /*15c0*/  CS2R R46, SRZ ;  /* 0x00000000002e7805 */ /* 0x000fe4000001ff00 */
[----:B------:R-:W-:Y:S01]  /*15d0*/  CS2R R48, SRZ ;  /* 0x0000000000307805 */ /* 0x000fe2000001ff00 */
[----:B------:R-:W-:Y:S01]  /*15e0*/  UMOV UR4, UR6 ;  /* 0x0000000600047c82 */ /* 0x000fe20008000000 */
[----:B------:R-:W-:Y:S01]  /*15f0*/  UMOV UR5, UR7 ;  /* 0x0000000700057c82 */ /* 0x000fe20008000000 */
[----:B------:R-:W-:-:S02]  /*1600*/  CS2R R50, SRZ ;  /* 0x0000000000327805 */ /* 0x000fc4000001ff00 */
[----:B------:R-:W-:Y:S02]  /*1610*/  CS2R R52, SRZ ;  /* 0x0000000000347805 */ /* 0x000fe4000001ff00 */
[----:B------:R-:W-:Y:S01]  /*1620*/  CS2R R54, SRZ ;  /* 0x0000000000367805 */ /* 0x000fe2000001ff00 */
[----:B------:R-:W-:Y:S01]  /*1630*/  UMOV UR6, UR9 ;  /* 0x0000000900067c82 */ /* 0x000fe20008000000 */
[----:B------:R-:W-:Y:S01]  /*1640*/  UMOV UR7, UR10 ;  /* 0x0000000a00077c82 */ /* 0x000fe20008000000 */
[----:B------:R-:W-:Y:S02]  /*1650*/  UIADD3.64 UR28, UR4, 0x2, URZ ;  /* 0x00000002041c7897 */ /* 0x000fe4000fffe03f */
[----:B------:R-:W-:Y:S02]  /*1660*/  UIADD3.64 UR32, UR4, 0x4, URZ ;  /* 0x0000000404207897 */ /* 0x000fe4000fffe03f */
[----:B------:R-:W-:Y:S02]  /*1670*/  UIADD3.64 UR30, UR6, 0x80, URZ ;  /* 0x00000080061e7897 */ /* 0x000fe4000fffe03f */
[----:B------:R-:W-:Y:S01]  /*1680*/  UIADD3.64 UR34, UR6, 0x100, URZ ;  /* 0x0000010006227897 */ /* 0x000fe2000fffe03f */
[----:B------:R-:W-:-:S11]  /*1690*/  UMOV UR10, URZ ;  /* 0x0000003f000a7c82 */ /* 0x000fd60008000000 */
.L_x_49:
[----:B------:R-:W-:Y:S01]  /*16a0*/  BAR.SYNC.DEFER_BLOCKING 0x0 ;  /* 0x0000000000007b1d */ /* 0x000fe20000010000 */
[----:B------:R-:W-:Y:S01]  /*16b0*/  @!P2 IMAD.MOV.U32 R2, RZ, RZ, 0x4000 ;  /* 0x00004000ff02a424 */ /* 0x000fe200078e00ff */
[----:B------:R-:W-:Y:S02]  /*16c0*/  ELECT P0, URZ, PT ;  /* 0x00000000003f782f */ /* 0x000fe40003800000 */
[----:B------:R-:W-:Y:S02]  /*16d0*/  ELECT P1, URZ, PT ;  /* 0x00000000003f782f */ /* 0x000fe40003820000 */
[C---:B------:R-:W-:Y:S01]  /*16e0*/  ISETP.LT.U32.AND P0, PT, R6.reuse, 0x20, P0 ;  /* 0x000000200600780c */ /* 0x040fe20000701070 */
[----:B------:R-:W-:Y:S01]  /*16f0*/  UMOV UR27, UR10 ;  /* 0x0000000a001b7c82 */ /* 0x000fe20008000000 */
[----:B------:R-:W-:-:S11]  /*1700*/  ISETP.LT.U32.AND P1, PT, R6, 0x20, P1 ;  /* 0x000000200600780c */ /* 0x000fd60000f21070 */
[----:B------:R-:W-:Y:S01]  /*1710*/  VOTEU.ANY UP0, P0 ;  /* 0x00000000003f7886 */ /* 0x000fe20000000100 */
[----:B------:R-:W-:Y:S01]  /*1720*/  VOTEU.ANY UP2, P0 ;  /* 0x00000000003f7886 */ /* 0x000fe20000040100 */
[----:B------:R-:W-:Y:S01]  /*1730*/  VOTEU.ANY UP1, P1 ;  /* 0x00000000003f7886 */ /* 0x000fe20000820100 */
[----:B------:R-:W-:Y:S01]  /*1740*/  VOTEU.ANY UP3, P1 ;  /* 0x00000000003f7886 */ /* 0x000fe20000860100 */
[----:B------:R1:W-:Y:S01]  /*1750*/  @!P2 SYNCS.ARRIVE.TRANS64 RZ, [UR8+0x4000], R2 ;  /* 0x00400002ffffa9a7 */ /* 0x0003e20008000008 */
[----:B------:R4:W-:Y:S06]  /*1760*/  MEMBAR.ALL.CTA ;  /* 0x0000000000007992 */ /* 0x0009ec0000008000 */
[----:B----4-:R-:W4:Y:S01]  /*1770*/  FENCE.VIEW.ASYNC.S ;  /* 0x00000000000073c6 */ /* 0x010f220000000000 */
[----:B------:R-:W-:Y:S01]  /*1780*/  @UP0 UIADD3 UR9, UR8, 0x4000, URZ ;  /* 0x0000400008090890 */ /* 0x000fe2000fffe03f */
[----:B------:R-:W-:Y:S01]  /*1790*/  @UP0 UMOV UR12, UR16 ;  /* 0x00000010000c0c82 */ /* 0x000fe20008000000 */
[----:B------:R-:W-:Y:S01]  /*17a0*/  @UP0 UMOV UR13, UR17 ;  /* 0x00000011000d0c82 */ /* 0x000fe20008000000 */
[----:B------:R-:W-:-:S02]  /*17b0*/  @UP1 UIADD3 UR24, UR8, 0x2000, URZ ;  /* 0x0000200008181890 */ /* 0x000fc4000fffe03f */
[----:B------:R-:W-:Y:S01]  /*17c0*/  @UP1 UIADD3 UR25, UR8, 0x4000, URZ ;  /* 0x0000400008191890 */ /* 0x000fe2000fffe03f */
[----:B-1----:R-:W-:Y:S01]  /*17d0*/  SHF.L.U32 R2, R7, 0x1f, RZ ;  /* 0x0000001f07027819 */ /* 0x002fe200000006ff */
[----:B------:R-:W-:Y:S01]  /*17e0*/  @UP1 UMOV UR14, UR18 ;  /* 0x00000012000e1c82 */ /* 0x000fe20008000000 */
[----:B------:R-:W-:Y:S01]  /*17f0*/  @UP1 UMOV UR15, UR19 ;  /* 0x00000013000f1c82 */ /* 0x000fe20008000000 */
[----:B----4-:R-:W-:Y:S06]  /*1800*/  BAR.SYNC.DEFER_BLOCKING 0x0 ;  /* 0x0000000000007b1d */ /* 0x010fec0000010000 */
[----:B------:R1:W-:Y:S02]  /*1810*/  @UP2 UTMALDG.2D [UR8], [UR12] ;  /* 0x000000080c0025b4 */ /* 0x0003e40008008000 */
[----:B------:R-:W-:Y:S06]  /*1820*/  BAR.SYNC.DEFER_BLOCKING 0x0 ;  /* 0x0000000000007b1d */ /* 0x000fec0000010000 */
[----:B------:R1:W-:Y:S02]  /*1830*/  @UP3 UTMALDG.2D [UR24], [UR14] ;  /* 0x000000180e0035b4 */ /* 0x0003e40008008000 */
[----:B------:R-:W-:Y:S06]  /*1840*/  BAR.SYNC.DEFER_BLOCKING 0x0 ;  /* 0x0000000000007b1d */ /* 0x000fec0000010000 */
[----:B------:R-:W4:Y:S02]  /*1850*/  SYNCS.PHASECHK.TRANS64.TRYWAIT P0, [UR8+0x4000], R2 ;  /* 0x00400002ff0075a7 */ /* 0x000f240008000148 */
[----:B-1--4-:R-:W-:Y:S05]  /*1860*/  @!P0 BRA `(.L_x_48) ;  /* 0x0000000400148947 */ /* 0x012fea0003800000 */
.L_x_50:
[----:B------:R-:W-:Y:S02]  /*1870*/  WARPGROUP.DEPBAR.LE gsb0, 0x0 ;  /* 0x00008000000079c5 */ /* 0x000fe40000010000 */
[----:B------:R-:W-:Y:S01]  /*1880*/  WARPGROUP.ARRIVE ;  /* 0x00000000000079c5 */ /* 0x000fe20000000000 */
[----:B------:R-:W-:Y:S01]  /*1890*/  UMOV UR12, UR21 ;  /* 0x00000015000c7c82 */ /* 0x000fe20008000000 */
[----:B------:R-:W-:Y:S01]  /*18a0*/  UMOV UR13, 0x40000040 ;  /* 0x40000040000d7882 */ /* 0x000fe20000000000 */
[----:B------:R-:W-:Y:S01]  /*18b0*/  UMOV UR14, UR22 ;  /* 0x00000016000e7c82 */ /* 0x000fe20008000000 */
[----:B------:R-:W-:Y:S01]  /*18c0*/  UMOV UR15, 0x40000040 ;  /* 0x40000040000f7882 */ /* 0x000fe20000000000 */
[----:B------:R-:W1:Y:S01]  /*18d0*/  LDC R2, c[0x0][0x230] ;  /* 0x00008c00ff027b82 */ /* 0x000e620000000800 */
[----:B------:R-:W-:Y:S01]  /*18e0*/  HGMMA.64x64x16.F32.BF16 R24, gdesc[UR12].tnspB, R24 ;  /* 0x40e000000c1879f0 */ /* 0x000fe20008701818 */
[----:B------:R-:W-:Y:S01]  /*18f0*/  UIADD3 UR10, UR10, 0x40, URZ ;  /* 0x000000400a0a7890 */ /* 0x000fe2000fffe03f */
[----:B------:R-:W-:-:S05]  /*1900*/  LOP3.LUT R7, R7, 0x1, RZ, 0x3c, !PT ;  /* 0x0000000107077812 */ /* 0x000fca00078e3cff */
[----:B-1----:R-:W-:Y:S01]  /*1910*/  ISETP.LE.AND P0, PT, R2, UR10, PT ;  /* 0x0000000a02007c0c */ /* 0x002fe2000bf03270 */
[----:B------:R-:W-:Y:S04]  /*1920*/  HGMMA.64x64x16.F32.BF16 R24, gdesc[UR4].tnspB, R24 ;  /* 0x40e00000041879f0 */ /* 0x000fe80008701818 */
[----:B------:R-:W-:Y:S04]  /*1930*/  HGMMA.64x64x16.F32.BF16 R24, gdesc[UR28].tnspB, R24 ;  /* 0x40e000001c1879f0 */ /* 0x000fe80008701818 */
[----:B------:R-:W-:Y:S04]  /*1940*/  HGMMA.64x64x16.F32.BF16 R24, gdesc[UR32].tnspB, R24, gsb0 ;  /* 0x40e00000201879f0 */ /* 0x000fe80008001818 */
[----:B------:R-:W-:Y:S05]  /*1950*/  @!P0 BRA `(.L_x_49) ;  /* 0xfffffffc00508947 */ /* 0x000fea000383ffff */
.L_x_47:
[C---:B-1----:R-:W-:Y:S01]  /*1960*/  IMAD.SHL.U32 R2, R0.reuse, 0x80, RZ ;  /* 0x0000008000027824 */ /* 0x042fe200078e00ff */
[----:B------:R-:W-:Y:S02]  /*1970*/  WARPGROUP.DEPBAR.LE gsb0, 0x0 ;  /* 0x00008000000079c5 */ /* 0x000fe40000010000 */
[----:B------:R-:W-:Y:S01]  /*1980*/  IMAD.SHL.U32 R3, R0, 0x40, RZ ;  /* 0x0000004000037824 */ /* 0x000fe200078e00ff */
[----:B------:R-:W-:Y:S01]  /*1990*/  BAR.SYNC.DEFER_BLOCKING 0x0 ;  /* 0x0000000000007b1d */ /* 0x000fe20000010000 */
[----:B------:R-:W-:Y:S02]  /*19a0*/  LOP3.LUT R2, R2, 0x780, RZ, 0xc0, !PT ;  /* 0x0000078002027812 */ /* 0x000fe400078ec0ff */
[----:B------:R-:W-:Y:S02]  /*19b0*/  ELECT P0, URZ, PT ;  /* 0x00000000003f782f */ /* 0x000fe40003800000 */
[----:B------:R-:W-:Y:S02]  /*19c0*/  F2FP.BF16.F32.PACK_AB R24, R25, R24 ;  /* 0x000000181918723e */ /* 0x000fe400000010ff */
[----:B-----5:R-:W-:Y:S01]  /*19d0*/  LOP3.LUT R4, R2, 0x1800, R3, 0xf8, !PT ;  /* 0x0000180002047812 */ /* 0x020fe200078ef803 */
[----:B------:R-:W-:Y:S01]  /*19e0*/  IMAD.SHL.U32 R2, R0, 0x10, RZ ;  /* 0x0000001000027824 */ /* 0x000fe200078e00ff */
[----:B------:R-:W-:Y:S01]  /*19f0*/  F2FP.BF16.F32.PACK_AB R25, R27, R26 ;  /* 0x0000001a1b19723e */ /* 0x000fe200000010ff */
[----:B------:R-:W-:Y:S01]  /*1a00*/  UMOV UR9, UR26 ;  /* 0x0000001a00097c82 */ /* 0x000fe20008000000 */
[----:B------:R-:W-:Y:S01]  /*1a10*/  F2FP.BF16.F32.PACK_AB R32, R33, R32 ;  /* 0x000000202120723e */ /* 0x000fe200000010ff */
[----:B------:R-:W-:Y:S01]  /*1a20*/  UMOV UR10, UR11 ;  /* 0x0000000b000a7c82 */ /* 0x000fe20008000000 */
[----:B------:R-:W-:-:S02]  /*1a30*/  LOP3.LUT R3, R2, 0x70, RZ, 0xc0, !PT ;  /* 0x0000007002037812 */ /* 0x000fc400078ec0ff */
[----:B------:R-:W-:Y:S02]  /*1a40*/  F2FP.BF16.F32.PACK_AB R26, R29, R28 ;  /* 0x0000001c1d1a723e */ /* 0x000fe400000010ff */
[----:B------:R-:W-:Y:S02]  /*1a50*/  LOP3.LUT R3, R3, 0x10, R0, 0x78, !PT ;  /* 0x0000001003037812 */ /* 0x000fe400078e7800 */
[----:B------:R-:W-:Y:S02]  /*1a60*/  F2FP.BF16.F32.PACK_AB R27, R31, R30 ;  /* 0x0000001e1f1b723e */ /* 0x000fe400000010ff */
[----:B------:R-:W-:Y:S02]  /*1a70*/  LOP3.LUT R3, R4, R3, RZ, 0xfc, !PT ;  /* 0x0000000304037212 */ /* 0x000fe400078efcff */
[----:B------:R-:W-:Y:S02]  /*1a80*/  F2FP.BF16.F32.PACK_AB R33, R35, R34 ;  /* 0x000000222321723e */ /* 0x000fe400000010ff */
[C---:B------:R-:W-:Y:S01]  /*1a90*/  LOP3.LUT R2, R3.reuse, 0x20, RZ, 0x3c, !PT ;  /* 0x0000002003027812 */ /* 0x040fe200078e3cff */
[C---:B------:R-:W-:Y:S01]  /*1aa0*/  VIADD R0, R3.reuse, UR8 ;  /* 0x0000000803007c36 */ /* 0x040fe20008000000 */
[C---:B------:R-:W-:Y:S01]  /*1ab0*/  LOP3.LUT R4, R3.reuse, 0x40, RZ, 0x3c, !PT ;  /* 0x0000004003047812 */ /* 0x040fe200078e3cff */
[----:B------:R-:W1:Y:S01]  /*1ac0*/  @!P2 SYNCS.CCTL.IV [UR8+0x4000] ;  /* 0x00400000ff00a9b1 */ /* 0x000e620008000008 */
[----:B------:R-:W-:Y:S01]  /*1ad0*/  LOP3.LUT R3, R3, 0x60, RZ, 0x3c, !PT ;  /* 0x0000006003037812 */ /* 0x000fe200078e3cff */
[----:B------:R-:W-:Y:S01]  /*1ae0*/  VIADD R2, R2, UR8 ;  /* 0x0000000802027c36 */ /* 0x000fe20008000000 */
[----:B------:R-:W-:Y:S01]  /*1af0*/  F2FP.BF16.F32.PACK_AB R40, R41, R40 ;  /* 0x000000282928723e */ /* 0x000fe200000010ff */
[----:B------:R-:W-:Y:S01]  /*1b00*/  VIADD R4, R4, UR8 ;  /* 0x0000000804047c36 */ /* 0x000fe20008000000 */
[----:B------:R-:W-:Y:S01]  /*1b10*/  F2FP.BF16.F32.PACK_AB R34, R37, R36 ;  /* 0x000000242522723e */ /* 0x000fe200000010ff */
[----:B------:R-:W-:Y:S01]  /*1b20*/  VIADD R3, R3, UR8 ;  /* 0x0000000803037c36 */ /* 0x000fe20008000000 */
[----:B------:R-:W-:Y:S01]  /*1b30*/  F2FP.BF16.F32.PACK_AB R35, R39, R38 ;  /* 0x000000262723723e */ /* 0x000fe200000010ff */
[----:B-1----:R-:W-:Y:S01]  /*1b40*/  STSM.16.M88.4 [R0], R24 ;  /* 0x0000001800007844 */ /* 0x002fe20000000200 */
[----:B------:R-:W-:-:S02]  /*1b50*/  F2FP.BF16.F32.PACK_AB R41, R43, R42 ;  /* 0x0000002a2b29723e */ /* 0x000fc400000010ff */
[----:B------:R-:W-:Y:S01]  /*1b60*/  F2FP.BF16.F32.PACK_AB R48, R49, R48 ;  /* 0x000000303130723e */ /* 0x000fe200000010ff */
[----:B------:R-:W-:Y:S01]  /*1b70*/  STSM.16.M88.4 [R2], R32 ;  /* 0x0000002002007844 */ /* 0x000fe20000000200 */
[----:B------:R-:W-:Y:S02]  /*1b80*/  F2FP.BF16.F32.PACK_AB R42, R45, R44 ;  /* 0x0000002c2d2a723e */ /* 0x000fe400000010ff */
[----:B------:R-:W-:Y:S02]  /*1b90*/  F2FP.BF16.F32.PACK_AB R43, R47, R46 ;  /* 0x0000002e2f2b723e */ /* 0x000fe400000010ff */
[----:B------:R-:W-:Y:S02]  /*1ba0*/  F2FP.BF16.F32.PACK_AB R49, R51, R50 ;  /* 0x000000323331723e */ /* 0x000fe400000010ff */
[----:B------:R-:W-:Y:S01]  /*1bb0*/  F2FP.BF16.F32.PACK_AB R50, R53, R52 ;  /* 0x000000343532723e */ /* 0x000fe200000010ff */
[----:B------:R-:W-:Y:S01]  /*1bc0*/  STSM.16.M88.4 [R4], R40 ;  /* 0x0000002804007844 */ /* 0x000fe20000000200 */
[----:B------:R-:W-:-:S02]  /*1bd0*/  F2FP.BF16.F32.PACK_AB R51, R55, R54 ;  /* 0x000000363733723e */ /* 0x000fc400000010ff */
[----:B------:R-:W-:-:S03]  /*1be0*/  ISETP.LT.U32.AND P0, PT, R6, 0x20, P0 ;  /* 0x000000200600780c */ /* 0x000fc60000701070 */
[----:B------:R-:W-:Y:S01]  /*1bf0*/  STSM.16.M88.4 [R3], R48 ;  /* 0x0000003003007844 */ /* 0x000fe20000000200 */
[----:B------:R1:W-:Y:S06]  /*1c00*/  MEMBAR.ALL.CTA ;  /* 0x0000000000007992 */ /* 0x0003ec0000008000 */
[----:B-1----:R-:W1:Y:S03]  /*1c10*/  FENCE.VIEW.ASYNC.S ;  /* 0x00000000000073c6 */ /* 0x002e660000000000 */
[----:B-1----:R-:W-:Y:S01]  /*1c20*/  VOTEU.ANY UP0, P0 ;  /* 0x00000000003f7886 */ /* 0x002fe20000000100 */
[----:B------:R-:W-:-:S04]  /*1c30*/  VOTEU.ANY UP1, P0 ;  /* 0x00000000003f7886 */ /* 0x000fc80000020100 */
[----:B----4-:R-:W-:Y:S01]  /*1c40*/  @UP0 UMOV UR4, UR20 ;  /* 0x0000001400040c82 */ /* 0x010fe20008000000 */
[----:B------:R-:W-:Y:S01]  /*1c50*/  @UP0 UMOV UR5, UR37 ;  /* 0x0000002500050c82 */ /* 0x000fe20008000000 */
[----:B------:R-:W-:Y:S06]  /*1c60*/  BAR.SYNC.DEFER_BLOCKING 0x0 ;  /* 0x0000000000007b1d */ /* 0x000fec0000010000 */
[----:B------:R1:W-:Y:S01]  /*1c70*/  @UP1 UTMASTG.2D [UR8], [UR4] ;  /* 0x00000008040013b5 */ /* 0x0003e20008008000 */
[----:B------:R0:W-:Y:S01]  /*1c80*/  UTMACMDFLUSH ;  /* 0x00000000000079b7 */ /* 0x0001e20000000000 */
[----:B------:R-:W-:-:S04]  /*1c90*/  DEPBAR.LE SB0, 0x0 ;  /* 0x000080000000791a */ /* 0x000fc80000000000 */
[----:B------:R-:W-:Y:S06]  /*1ca0*/  BAR.SYNC.DEFER_BLOCKING 0x0 ;  /* 0x0000000000007b1d */ /* 0x000fec0000010000 */
[----:B-1----:R-:W-:Y:S05]  /*1cb0*/  EXIT ;  /* 0x000000000000794d */ /* 0x002fea0003800000 */
.L_x_48:
[----:B------:R-:W1:Y:S02]  /*1cc0*/  SYNCS.PHASECHK.TRANS64.TRYWAIT P0, [UR8+0x4000], R2 ;  /* 0x00400002ff0075a7 */ /* 0x000e640008000148 */
[----:B-1----:R-:W-:Y:S05]  /*1cd0*/  @!P0 BRA `(.L_x_48) ;  /* 0xfffffffc00f88947 */ /* 0x002fea000383ffff */
[----:B------:R-:W-:Y:S05]  /*1ce0*/  BRA `(.L_x_50) ;  /* 0xfffffff800e07947 */ /* 0x000fea000383ffff */
.L_x_51:
[----:B------:R-:W-:-:S00]  /*1cf0*/  BRA `(.L_x_51) ;  /* 0xfffffffc00fc7947 */ /* 0x000fc0000383ffff */
[----:B------:R-:W-:-:S00]  /*1d00*/  NOP ;  /* 0x0000000000007918 */ /* 0x000fc00000000000 */
[----:B------:R-:W-:-:S00]  /*1d10*/  NOP ;  /* 0x0000000000007918 */ /* 0x000fc00000000000 */
[----:B------:R-:W-:-:S00]  /*1d20*/  NOP ;  /* 0x0000000000007918 */ /* 0x000fc00000000000 */
[----:B------:R-:W-:-:S00]  /*1d30*/  NOP ;  /* 0x0000000000007918 */ /* 0x000fc00000000000 */
[----:B------:R-:W-:-:S00]  /*1d40*/  NOP ;  /* 0x0000000000007918 */ /* 0x000fc00000000000 */
[----:B------:R-:W-:-:S00]  /*1d50*/  NOP ;  /* 0x0000000000007918 */ /* 0x000fc00000000000 */
[----:B------:R-:W-:-:S00]  /*1d60*/  NOP ;  /* 0x0000000000007918 */ /* 0x000fc00000000000 */
[----:B------:R-:W-:-:S00]  /*1d70*/  NOP ;  /* 0x0000000000007918 */ /* 0x000fc00000000000 */
.L_x_52:


//--------------------- .nv.shared.gluon_wgmma    --------------------------
	.section	.nv.shared.gluon_wgmma,"aw",@nobits
	.sectionflags	@""
	.align	16
	.zero		1024


//--------------------- .nv.shared.reserved.0     --------------------------
	.section	.nv.shared.reserved.0,"aw",@nobits
	.weak		__nv_reservedSMEM_offset_0_alias
	.size		__nv_reservedSMEM_offset_0_alias, 0, 0
	.other		__nv_reservedSMEM_offset_0_alias,@"STO_CUDA_RESERVED_SHARED STV_DEFAULT"
__nv_reservedSMEM_offset_0_alias:
	.zero		0


//--------------------- .nv.constant0.gluon_wgmma --------------------------
	.section	.nv.constant0.gluon_wgmma,"a",@progbits
	.sectionflags	@""
	.align	4
.nv.constant0.gluon_wgmma:
	.zero		608


//--------------------- SYMBOLS --------------------------

	.type		.nv.reservedSmem.offset0,@object
	.size		.nv.reservedSmem.offset0,0x4
